//
// Generated by NVIDIA NVVM Compiler
//
// Compiler Build ID: CL-36424714
// Cuda compilation tools, release 13.0, V13.0.88
// Based on NVVM 20.0.0
//

.version 9.0
.target sm_100
.address_size 64

	// .globl	pack_bits_all_ballot_multi_kernel

.visible .entry pack_bits_all_ballot_multi_kernel(
	.param .u64 .ptr .align 1 pack_bits_all_ballot_multi_kernel_param_0,
	.param .u64 pack_bits_all_ballot_multi_kernel_param_1,
	.param .u32 pack_bits_all_ballot_multi_kernel_param_2,
	.param .u32 pack_bits_all_ballot_multi_kernel_param_3,
	.param .u64 pack_bits_all_ballot_multi_kernel_param_4,
	.param .u64 .ptr .align 1 pack_bits_all_ballot_multi_kernel_param_5
)
{
	.reg .pred 	%p<16>;
	.reg .b32 	%r<14>;
	.reg .b64 	%rd<32>;

	ld.param.u64 	%rd4, [pack_bits_all_ballot_multi_kernel_param_0];
	ld.param.u64 	%rd5, [pack_bits_all_ballot_multi_kernel_param_1];
	ld.param.u32 	%r7, [pack_bits_all_ballot_multi_kernel_param_2];
	ld.param.u32 	%r6, [pack_bits_all_ballot_multi_kernel_param_3];
	ld.param.u64 	%rd6, [pack_bits_all_ballot_multi_kernel_param_4];
	ld.param.u64 	%rd7, [pack_bits_all_ballot_multi_kernel_param_5];
	mov.u32 	%r1, %ctaid.y;
	setp.ge.s32 	%p5, %r1, %r7;
	@%p5 bra 	$L__BB0_8;
	mov.u32 	%r8, %ntid.x;
	shr.u32 	%r9, %r8, 5;
	mov.u32 	%r10, %tid.x;
	shr.u32 	%r11, %r10, 5;
	and.b32  	%r2, %r10, 31;
	mov.u32 	%r12, %ctaid.x;
	mad.lo.s32 	%r3, %r9, %r12, %r11;
	setp.ge.s32 	%p6, %r3, %r6;
	@%p6 bra 	$L__BB0_8;
	cvt.u64.u32 	%rd1, %r3;
	mul.wide.u32 	%rd8, %r3, 64;
	cvt.u64.u32 	%rd9, %r2;
	or.b64  	%rd2, %rd8, %rd9;
	setp.ge.s64 	%p8, %rd2, %rd5;
	cvta.to.global.u64 	%rd10, %rd4;
	shl.b64 	%rd11, %rd2, 3;
	add.s64 	%rd3, %rd10, %rd11;
	mov.pred 	%p14, 0;
	@%p8 bra 	$L__BB0_4;
	ld.global.nc.u64 	%rd12, [%rd3];
	mov.b64 	%rd13, 1;
	shl.b64 	%rd14, %rd13, %r1;
	and.b64  	%rd15, %rd14, %rd12;
	and.b64  	%rd16, %rd15, %rd6;
	setp.ne.s64 	%p14, %rd16, 0;
$L__BB0_4:
	add.s64 	%rd17, %rd2, 32;
	setp.ge.s64 	%p10, %rd17, %rd5;
	mov.pred 	%p15, 0;
	@%p10 bra 	$L__BB0_6;
	ld.global.nc.u64 	%rd18, [%rd3+256];
	mov.b64 	%rd19, 1;
	shl.b64 	%rd20, %rd19, %r1;
	and.b64  	%rd21, %rd20, %rd18;
	and.b64  	%rd22, %rd21, %rd6;
	setp.ne.s64 	%p15, %rd22, 0;
$L__BB0_6:
	mov.b32 	%r13, -1;
	vote.sync.ballot.b32 	%r4, %p14, %r13;
	vote.sync.ballot.b32 	%r5, %p15, %r13;
	setp.ne.s32 	%p13, %r2, 0;
	@%p13 bra 	$L__BB0_8;
	cvt.u64.u32 	%rd23, %r4;
	cvt.u64.u32 	%rd24, %r5;
	shl.b64 	%rd25, %rd24, 32;
	or.b64  	%rd26, %rd25, %rd23;
	mul.wide.u32 	%rd27, %r6, %r1;
	add.s64 	%rd28, %rd27, %rd1;
	cvta.to.global.u64 	%rd29, %rd7;
	shl.b64 	%rd30, %rd28, 3;
	add.s64 	%rd31, %rd29, %rd30;
	st.global.u64 	[%rd31], %rd26;
$L__BB0_8:
	ret;

}
	// .globl	pack_bits_all_ballot_multi_kernel_oneshot
.visible .entry pack_bits_all_ballot_multi_kernel_oneshot(
	.param .u64 .ptr .align 1 pack_bits_all_ballot_multi_kernel_oneshot_param_0,
	.param .u64 pack_bits_all_ballot_multi_kernel_oneshot_param_1,
	.param .u32 pack_bits_all_ballot_multi_kernel_oneshot_param_2,
	.param .u32 pack_bits_all_ballot_multi_kernel_oneshot_param_3,
	.param .u64 pack_bits_all_ballot_multi_kernel_oneshot_param_4,
	.param .u64 .ptr .align 1 pack_bits_all_ballot_multi_kernel_oneshot_param_5
)
{
	.reg .pred 	%p<34>;
	.reg .b32 	%r<49>;
	.reg .b64 	%rd<107>;

	ld.param.u64 	%rd23, [pack_bits_all_ballot_multi_kernel_oneshot_param_0];
	ld.param.u64 	%rd24, [pack_bits_all_ballot_multi_kernel_oneshot_param_1];
	ld.param.u32 	%r25, [pack_bits_all_ballot_multi_kernel_oneshot_param_2];
	ld.param.u32 	%r26, [pack_bits_all_ballot_multi_kernel_oneshot_param_3];
	ld.param.u64 	%rd25, [pack_bits_all_ballot_multi_kernel_oneshot_param_4];
	ld.param.u64 	%rd26, [pack_bits_all_ballot_multi_kernel_oneshot_param_5];
	cvta.to.global.u64 	%rd1, %rd26;
	mov.u32 	%r1, %ntid.x;
	shr.u32 	%r27, %r1, 5;
	mov.u32 	%r2, %tid.x;
	shr.u32 	%r28, %r2, 5;
	and.b32  	%r3, %r2, 31;
	mov.u32 	%r4, %ctaid.x;
	mad.lo.s32 	%r5, %r27, %r4, %r28;
	setp.ge.s32 	%p1, %r5, %r26;
	@%p1 bra 	$L__BB1_22;
	cvta.to.global.u64 	%rd28, %rd23;
	mul.wide.u32 	%rd29, %r5, 64;
	cvt.u64.u32 	%rd30, %r3;
	or.b64  	%rd2, %rd29, %rd30;
	setp.ge.s64 	%p2, %rd2, %rd24;
	shl.b64 	%rd31, %rd2, 3;
	add.s64 	%rd3, %rd28, %rd31;
	mov.b64 	%rd101, 0;
	@%p2 bra 	$L__BB1_3;
	ld.global.nc.u64 	%rd32, [%rd3];
	and.b64  	%rd101, %rd32, %rd25;
$L__BB1_3:
	add.s64 	%rd34, %rd2, 32;
	setp.ge.s64 	%p3, %rd34, %rd24;
	mov.b64 	%rd102, 0;
	@%p3 bra 	$L__BB1_5;
	ld.global.nc.u64 	%rd35, [%rd3+256];
	and.b64  	%rd102, %rd35, %rd25;
$L__BB1_5:
	setp.lt.s32 	%p4, %r25, 1;
	@%p4 bra 	$L__BB1_22;
	cvt.u64.u32 	%rd8, %r26;
	and.b32  	%r6, %r25, 3;
	setp.lt.u32 	%p5, %r25, 4;
	mov.b32 	%r47, 0;
	@%p5 bra 	$L__BB1_17;
	and.b32  	%r47, %r25, 2147483644;
	neg.s32 	%r46, %r47;
	cvt.u64.u32 	%rd37, %r2;
	shr.u64 	%rd38, %rd37, 5;
	cvt.u64.u32 	%rd39, %r1;
	shr.u64 	%rd40, %rd39, 5;
	cvt.u64.u32 	%rd41, %r4;
	mad.lo.s64 	%rd42, %rd40, %rd41, %rd38;
	mad.lo.s64 	%rd43, %rd8, 3, %rd42;
	shl.b64 	%rd9, %rd43, 3;
	shl.b64 	%rd44, %rd8, 1;
	add.s64 	%rd45, %rd42, %rd44;
	shl.b64 	%rd10, %rd45, 3;
	add.s64 	%rd46, %rd42, %rd8;
	shl.b64 	%rd11, %rd46, 3;
	mov.b64 	%rd103, 3;
	mov.u64 	%rd104, %rd1;
$L__BB1_8:
	setp.ne.s32 	%p6, %r3, 0;
	cvt.u32.u64 	%r30, %rd103;
	add.s32 	%r31, %r30, -3;
	mov.b64 	%rd47, 1;
	shl.b64 	%rd48, %rd47, %r31;
	and.b64  	%rd49, %rd48, %rd101;
	setp.ne.s64 	%p7, %rd49, 0;
	mov.b32 	%r32, -1;
	vote.sync.ballot.b32 	%r10, %p7, %r32;
	and.b64  	%rd50, %rd48, %rd102;
	setp.ne.s64 	%p9, %rd50, 0;
	vote.sync.ballot.b32 	%r11, %p9, %r32;
	@%p6 bra 	$L__BB1_10;
	cvt.u64.u32 	%rd51, %r10;
	cvt.u64.u32 	%rd52, %r11;
	shl.b64 	%rd53, %rd52, 32;
	or.b64  	%rd54, %rd53, %rd51;
	shr.u32 	%r33, %r1, 5;
	shr.u32 	%r34, %r2, 5;
	mad.lo.s32 	%r35, %r33, %r4, %r34;
	mul.wide.u32 	%rd55, %r35, 8;
	add.s64 	%rd56, %rd104, %rd55;
	st.global.u64 	[%rd56], %rd54;
$L__BB1_10:
	add.s32 	%r37, %r30, -2;
	mov.b64 	%rd57, 1;
	shl.b64 	%rd58, %rd57, %r37;
	and.b64  	%rd59, %rd58, %rd101;
	setp.ne.s64 	%p12, %rd59, 0;
	mov.b32 	%r38, -1;
	vote.sync.ballot.b32 	%r12, %p12, %r38;
	and.b64  	%rd60, %rd58, %rd102;
	setp.ne.s64 	%p14, %rd60, 0;
	vote.sync.ballot.b32 	%r13, %p14, %r38;
	@%p6 bra 	$L__BB1_12;
	cvt.u64.u32 	%rd61, %r12;
	cvt.u64.u32 	%rd62, %r13;
	shl.b64 	%rd63, %rd62, 32;
	or.b64  	%rd64, %rd63, %rd61;
	add.s64 	%rd65, %rd104, %rd11;
	st.global.u64 	[%rd65], %rd64;
$L__BB1_12:
	add.s32 	%r40, %r30, -1;
	mov.b64 	%rd66, 1;
	shl.b64 	%rd67, %rd66, %r40;
	and.b64  	%rd68, %rd67, %rd101;
	setp.ne.s64 	%p17, %rd68, 0;
	mov.b32 	%r41, -1;
	vote.sync.ballot.b32 	%r14, %p17, %r41;
	and.b64  	%rd69, %rd67, %rd102;
	setp.ne.s64 	%p19, %rd69, 0;
	vote.sync.ballot.b32 	%r15, %p19, %r41;
	@%p6 bra 	$L__BB1_14;
	cvt.u64.u32 	%rd70, %r14;
	cvt.u64.u32 	%rd71, %r15;
	shl.b64 	%rd72, %rd71, 32;
	or.b64  	%rd73, %rd72, %rd70;
	add.s64 	%rd74, %rd104, %rd10;
	st.global.u64 	[%rd74], %rd73;
$L__BB1_14:
	mov.b64 	%rd75, 1;
	shl.b64 	%rd76, %rd75, %r30;
	and.b64  	%rd77, %rd76, %rd101;
	setp.ne.s64 	%p22, %rd77, 0;
	mov.b32 	%r43, -1;
	vote.sync.ballot.b32 	%r16, %p22, %r43;
	and.b64  	%rd78, %rd76, %rd102;
	setp.ne.s64 	%p24, %rd78, 0;
	vote.sync.ballot.b32 	%r17, %p24, %r43;
	@%p6 bra 	$L__BB1_16;
	cvt.u64.u32 	%rd79, %r16;
	cvt.u64.u32 	%rd80, %r17;
	shl.b64 	%rd81, %rd80, 32;
	or.b64  	%rd82, %rd81, %rd79;
	add.s64 	%rd83, %rd104, %rd9;
	st.global.u64 	[%rd83], %rd82;
$L__BB1_16:
	add.s32 	%r46, %r46, 4;
	shl.b64 	%rd84, %rd8, 5;
	add.s64 	%rd104, %rd104, %rd84;
	add.s64 	%rd103, %rd103, 4;
	setp.ne.s32 	%p26, %r46, 0;
	@%p26 bra 	$L__BB1_8;
$L__BB1_17:
	setp.eq.s32 	%p27, %r6, 0;
	@%p27 bra 	$L__BB1_22;
	cvt.u64.u32 	%rd85, %r2;
	shr.u64 	%rd86, %rd85, 5;
	cvt.u64.u32 	%rd87, %r1;
	shr.u64 	%rd88, %rd87, 5;
	cvt.u64.u32 	%rd89, %r4;
	mad.lo.s64 	%rd90, %rd88, %rd89, %rd86;
	cvt.u64.u32 	%rd105, %r47;
	mad.lo.s64 	%rd91, %rd105, %rd8, %rd90;
	shl.b64 	%rd92, %rd91, 3;
	add.s64 	%rd106, %rd1, %rd92;
	shl.b64 	%rd18, %rd8, 3;
	neg.s32 	%r48, %r6;
$L__BB1_19:
	.pragma "nounroll";
	setp.ne.s32 	%p28, %r3, 0;
	cvt.u32.u64 	%r44, %rd105;
	mov.b64 	%rd93, 1;
	shl.b64 	%rd94, %rd93, %r44;
	and.b64  	%rd95, %rd94, %rd101;
	setp.ne.s64 	%p29, %rd95, 0;
	mov.b32 	%r45, -1;
	vote.sync.ballot.b32 	%r22, %p29, %r45;
	and.b64  	%rd96, %rd94, %rd102;
	setp.ne.s64 	%p31, %rd96, 0;
	vote.sync.ballot.b32 	%r23, %p31, %r45;
	@%p28 bra 	$L__BB1_21;
	cvt.u64.u32 	%rd97, %r22;
	cvt.u64.u32 	%rd98, %r23;
	shl.b64 	%rd99, %rd98, 32;
	or.b64  	%rd100, %rd99, %rd97;
	st.global.u64 	[%rd106], %rd100;
$L__BB1_21:
	add.s64 	%rd106, %rd106, %rd18;
	add.s64 	%rd105, %rd105, 1;
	add.s32 	%r48, %r48, 1;
	setp.ne.s32 	%p33, %r48, 0;
	@%p33 bra 	$L__BB1_19;
$L__BB1_22:
	ret;

}
	// .globl	pack_bits_all_ballot_multi_kernel_batch
.visible .entry pack_bits_all_ballot_multi_kernel_batch(
	.param .u64 .ptr .align 1 pack_bits_all_ballot_multi_kernel_batch_param_0,
	.param .u32 pack_bits_all_ballot_multi_kernel_batch_param_1,
	.param .u64 pack_bits_all_ballot_multi_kernel_batch_param_2,
	.param .u32 pack_bits_all_ballot_multi_kernel_batch_param_3,
	.param .u32 pack_bits_all_ballot_multi_kernel_batch_param_4,
	.param .u64 pack_bits_all_ballot_multi_kernel_batch_param_5,
	.param .u64 .ptr .align 1 pack_bits_all_ballot_multi_kernel_batch_param_6
)
{
	.reg .pred 	%p<17>;
	.reg .b32 	%r<16>;
	.reg .b64 	%rd<37>;

	ld.param.u64 	%rd5, [pack_bits_all_ballot_multi_kernel_batch_param_0];
	ld.param.u32 	%r9, [pack_bits_all_ballot_multi_kernel_batch_param_1];
	ld.param.u64 	%rd6, [pack_bits_all_ballot_multi_kernel_batch_param_2];
	ld.param.u32 	%r7, [pack_bits_all_ballot_multi_kernel_batch_param_3];
	ld.param.u32 	%r8, [pack_bits_all_ballot_multi_kernel_batch_param_4];
	ld.param.u64 	%rd7, [pack_bits_all_ballot_multi_kernel_batch_param_5];
	ld.param.u64 	%rd8, [pack_bits_all_ballot_multi_kernel_batch_param_6];
	mov.u32 	%r1, %ctaid.z;
	setp.ge.s32 	%p5, %r1, %r9;
	@%p5 bra 	$L__BB2_9;
	mov.u32 	%r2, %ctaid.y;
	setp.ge.s32 	%p6, %r2, %r7;
	@%p6 bra 	$L__BB2_9;
	mov.u32 	%r10, %ntid.x;
	shr.u32 	%r11, %r10, 5;
	mov.u32 	%r12, %tid.x;
	shr.u32 	%r13, %r12, 5;
	and.b32  	%r3, %r12, 31;
	mov.u32 	%r14, %ctaid.x;
	mad.lo.s32 	%r4, %r11, %r14, %r13;
	setp.ge.s32 	%p7, %r4, %r8;
	@%p7 bra 	$L__BB2_9;
	cvt.u64.u32 	%rd1, %r1;
	cvt.u64.u32 	%rd2, %r4;
	mul.wide.u32 	%rd9, %r4, 64;
	cvt.u64.u32 	%rd10, %r3;
	or.b64  	%rd3, %rd9, %rd10;
	setp.ge.s64 	%p9, %rd3, %rd6;
	mad.lo.s64 	%rd11, %rd6, %rd1, %rd3;
	cvta.to.global.u64 	%rd12, %rd5;
	shl.b64 	%rd13, %rd11, 3;
	add.s64 	%rd4, %rd12, %rd13;
	mov.pred 	%p15, 0;
	@%p9 bra 	$L__BB2_5;
	ld.global.nc.u64 	%rd14, [%rd4];
	mov.b64 	%rd15, 1;
	shl.b64 	%rd16, %rd15, %r2;
	and.b64  	%rd17, %rd16, %rd14;
	and.b64  	%rd18, %rd17, %rd7;
	setp.ne.s64 	%p15, %rd18, 0;
$L__BB2_5:
	add.s64 	%rd19, %rd3, 32;
	setp.ge.s64 	%p11, %rd19, %rd6;
	mov.pred 	%p16, 0;
	@%p11 bra 	$L__BB2_7;
	ld.global.nc.u64 	%rd20, [%rd4+256];
	mov.b64 	%rd21, 1;
	shl.b64 	%rd22, %rd21, %r2;
	and.b64  	%rd23, %rd22, %rd20;
	and.b64  	%rd24, %rd23, %rd7;
	setp.ne.s64 	%p16, %rd24, 0;
$L__BB2_7:
	mov.b32 	%r15, -1;
	vote.sync.ballot.b32 	%r5, %p15, %r15;
	vote.sync.ballot.b32 	%r6, %p16, %r15;
	setp.ne.s32 	%p14, %r3, 0;
	@%p14 bra 	$L__BB2_9;
	cvt.u64.u32 	%rd25, %r5;
	cvt.u64.u32 	%rd26, %r6;
	shl.b64 	%rd27, %rd26, 32;
	or.b64  	%rd28, %rd27, %rd25;
	cvt.u64.u32 	%rd29, %r2;
	cvt.u64.u32 	%rd30, %r7;
	mad.lo.s64 	%rd31, %rd30, %rd1, %rd29;
	cvt.u64.u32 	%rd32, %r8;
	mad.lo.s64 	%rd33, %rd31, %rd32, %rd2;
	cvta.to.global.u64 	%rd34, %rd8;
	shl.b64 	%rd35, %rd33, 3;
	add.s64 	%rd36, %rd34, %rd35;
	st.global.u64 	[%rd36], %rd28;
$L__BB2_9:
	ret;

}
	// .globl	pack_bits_all_ballot_multi_kernel_batch_oneshot
.visible .entry pack_bits_all_ballot_multi_kernel_batch_oneshot(
	.param .u64 .ptr .align 1 pack_bits_all_ballot_multi_kernel_batch_oneshot_param_0,
	.param .u32 pack_bits_all_ballot_multi_kernel_batch_oneshot_param_1,
	.param .u64 pack_bits_all_ballot_multi_kernel_batch_oneshot_param_2,
	.param .u32 pack_bits_all_ballot_multi_kernel_batch_oneshot_param_3,
	.param .u32 pack_bits_all_ballot_multi_kernel_batch_oneshot_param_4,
	.param .u64 pack_bits_all_ballot_multi_kernel_batch_oneshot_param_5,
	.param .u64 .ptr .align 1 pack_bits_all_ballot_multi_kernel_batch_oneshot_param_6
)
{
	.reg .pred 	%p<35>;
	.reg .b32 	%r<54>;
	.reg .b64 	%rd<136>;

	ld.param.u64 	%rd22, [pack_bits_all_ballot_multi_kernel_batch_oneshot_param_0];
	ld.param.u32 	%r28, [pack_bits_all_ballot_multi_kernel_batch_oneshot_param_1];
	ld.param.u64 	%rd23, [pack_bits_all_ballot_multi_kernel_batch_oneshot_param_2];
	ld.param.u32 	%r27, [pack_bits_all_ballot_multi_kernel_batch_oneshot_param_4];
	ld.param.u64 	%rd24, [pack_bits_all_ballot_multi_kernel_batch_oneshot_param_5];
	mov.u32 	%r1, %ctaid.z;
	setp.ge.s32 	%p1, %r1, %r28;
	@%p1 bra 	$L__BB3_23;
	mov.u32 	%r2, %ntid.x;
	shr.u32 	%r29, %r2, 5;
	mov.u32 	%r3, %tid.x;
	shr.u32 	%r30, %r3, 5;
	and.b32  	%r4, %r3, 31;
	mov.u32 	%r5, %ctaid.x;
	mad.lo.s32 	%r6, %r29, %r5, %r30;
	setp.ge.s32 	%p2, %r6, %r27;
	@%p2 bra 	$L__BB3_23;
	ld.param.u32 	%r46, [pack_bits_all_ballot_multi_kernel_batch_oneshot_param_3];
	cvt.u64.u32 	%rd27, %r1;
	cvt.s64.s32 	%rd28, %r46;
	cvt.u64.u32 	%rd1, %r27;
	mul.lo.s64 	%rd2, %rd28, %rd27;
	mul.wide.u32 	%rd29, %r6, 64;
	cvt.u64.u32 	%rd30, %r4;
	or.b64  	%rd3, %rd29, %rd30;
	setp.ge.s64 	%p3, %rd3, %rd23;
	mad.lo.s64 	%rd31, %rd23, %rd27, %rd3;
	cvta.to.global.u64 	%rd32, %rd22;
	shl.b64 	%rd33, %rd31, 3;
	add.s64 	%rd4, %rd32, %rd33;
	mov.b64 	%rd130, 0;
	@%p3 bra 	$L__BB3_4;
	ld.global.nc.u64 	%rd34, [%rd4];
	and.b64  	%rd130, %rd34, %rd24;
$L__BB3_4:
	add.s64 	%rd36, %rd3, 32;
	setp.ge.s64 	%p4, %rd36, %rd23;
	mov.b64 	%rd131, 0;
	@%p4 bra 	$L__BB3_6;
	ld.global.nc.u64 	%rd37, [%rd4+256];
	and.b64  	%rd131, %rd37, %rd24;
$L__BB3_6:
	ld.param.u32 	%r47, [pack_bits_all_ballot_multi_kernel_batch_oneshot_param_3];
	setp.lt.s32 	%p5, %r47, 1;
	@%p5 bra 	$L__BB3_23;
	ld.param.u32 	%r48, [pack_bits_all_ballot_multi_kernel_batch_oneshot_param_3];
	and.b32  	%r7, %r48, 3;
	setp.lt.u32 	%p6, %r48, 4;
	mov.b32 	%r52, 0;
	@%p6 bra 	$L__BB3_18;
	ld.param.u64 	%rd128, [pack_bits_all_ballot_multi_kernel_batch_oneshot_param_6];
	ld.param.u32 	%r49, [pack_bits_all_ballot_multi_kernel_batch_oneshot_param_3];
	cvta.to.global.u64 	%rd133, %rd128;
	and.b32  	%r32, %r49, 2147483644;
	neg.s32 	%r51, %r32;
	cvt.u64.u32 	%rd39, %r3;
	shr.u64 	%rd40, %rd39, 5;
	cvt.u64.u32 	%rd41, %r2;
	shr.u64 	%rd42, %rd41, 5;
	cvt.u64.u32 	%rd43, %r5;
	mad.lo.s64 	%rd44, %rd42, %rd43, %rd40;
	mad.lo.s64 	%rd45, %rd1, %rd2, %rd1;
	add.s64 	%rd46, %rd44, %rd45;
	shl.b64 	%rd10, %rd46, 3;
	mov.b64 	%rd132, 3;
$L__BB3_9:
	setp.ne.s32 	%p7, %r4, 0;
	cvt.u32.u64 	%r33, %rd132;
	add.s32 	%r34, %r33, -3;
	mov.b64 	%rd47, 1;
	shl.b64 	%rd48, %rd47, %r34;
	and.b64  	%rd49, %rd48, %rd130;
	setp.ne.s64 	%p8, %rd49, 0;
	mov.b32 	%r35, -1;
	vote.sync.ballot.b32 	%r10, %p8, %r35;
	and.b64  	%rd50, %rd48, %rd131;
	setp.ne.s64 	%p10, %rd50, 0;
	vote.sync.ballot.b32 	%r11, %p10, %r35;
	@%p7 bra 	$L__BB3_11;
	cvt.u64.u32 	%rd51, %r10;
	cvt.u64.u32 	%rd52, %r11;
	shl.b64 	%rd53, %rd52, 32;
	or.b64  	%rd54, %rd53, %rd51;
	cvt.u64.u32 	%rd55, %r3;
	shr.u64 	%rd56, %rd55, 5;
	mad.lo.s64 	%rd57, %rd2, %rd1, %rd56;
	cvt.u64.u32 	%rd58, %r2;
	shr.u64 	%rd59, %rd58, 5;
	cvt.u64.u32 	%rd60, %r5;
	mad.lo.s64 	%rd61, %rd59, %rd60, %rd57;
	shl.b64 	%rd62, %rd61, 3;
	add.s64 	%rd63, %rd133, %rd62;
	st.global.u64 	[%rd63], %rd54;
$L__BB3_11:
	add.s32 	%r37, %r33, -2;
	mov.b64 	%rd64, 1;
	shl.b64 	%rd65, %rd64, %r37;
	and.b64  	%rd66, %rd65, %rd130;
	setp.ne.s64 	%p13, %rd66, 0;
	mov.b32 	%r38, -1;
	vote.sync.ballot.b32 	%r12, %p13, %r38;
	and.b64  	%rd67, %rd65, %rd131;
	setp.ne.s64 	%p15, %rd67, 0;
	vote.sync.ballot.b32 	%r13, %p15, %r38;
	@%p7 bra 	$L__BB3_13;
	cvt.u64.u32 	%rd68, %r12;
	cvt.u64.u32 	%rd69, %r13;
	shl.b64 	%rd70, %rd69, 32;
	or.b64  	%rd71, %rd70, %rd68;
	add.s64 	%rd72, %rd133, %rd10;
	st.global.u64 	[%rd72], %rd71;
$L__BB3_13:
	add.s32 	%r40, %r33, -1;
	mov.b64 	%rd73, 1;
	shl.b64 	%rd74, %rd73, %r40;
	and.b64  	%rd75, %rd74, %rd130;
	setp.ne.s64 	%p18, %rd75, 0;
	mov.b32 	%r41, -1;
	vote.sync.ballot.b32 	%r14, %p18, %r41;
	and.b64  	%rd76, %rd74, %rd131;
	setp.ne.s64 	%p20, %rd76, 0;
	vote.sync.ballot.b32 	%r15, %p20, %r41;
	@%p7 bra 	$L__BB3_15;
	cvt.u64.u32 	%rd77, %r14;
	cvt.u64.u32 	%rd78, %r15;
	shl.b64 	%rd79, %rd78, 32;
	or.b64  	%rd80, %rd79, %rd77;
	cvt.u64.u32 	%rd81, %r3;
	shr.u64 	%rd82, %rd81, 5;
	cvt.u64.u32 	%rd83, %r2;
	shr.u64 	%rd84, %rd83, 5;
	cvt.u64.u32 	%rd85, %r5;
	mad.lo.s64 	%rd86, %rd84, %rd85, %rd82;
	add.s64 	%rd87, %rd2, 2;
	mad.lo.s64 	%rd88, %rd87, %rd1, %rd86;
	shl.b64 	%rd89, %rd88, 3;
	add.s64 	%rd90, %rd133, %rd89;
	st.global.u64 	[%rd90], %rd80;
$L__BB3_15:
	mov.b64 	%rd91, 1;
	shl.b64 	%rd92, %rd91, %r33;
	and.b64  	%rd93, %rd92, %rd130;
	setp.ne.s64 	%p23, %rd93, 0;
	mov.b32 	%r43, -1;
	vote.sync.ballot.b32 	%r16, %p23, %r43;
	and.b64  	%rd94, %rd92, %rd131;
	setp.ne.s64 	%p25, %rd94, 0;
	vote.sync.ballot.b32 	%r17, %p25, %r43;
	@%p7 bra 	$L__BB3_17;
	cvt.u64.u32 	%rd95, %r16;
	cvt.u64.u32 	%rd96, %r17;
	shl.b64 	%rd97, %rd96, 32;
	or.b64  	%rd98, %rd97, %rd95;
	cvt.u64.u32 	%rd99, %r3;
	shr.u64 	%rd100, %rd99, 5;
	cvt.u64.u32 	%rd101, %r2;
	shr.u64 	%rd102, %rd101, 5;
	cvt.u64.u32 	%rd103, %r5;
	mad.lo.s64 	%rd104, %rd102, %rd103, %rd100;
	add.s64 	%rd105, %rd2, 3;
	mad.lo.s64 	%rd106, %rd105, %rd1, %rd104;
	shl.b64 	%rd107, %rd106, 3;
	add.s64 	%rd108, %rd133, %rd107;
	st.global.u64 	[%rd108], %rd98;
$L__BB3_17:
	ld.param.u32 	%r50, [pack_bits_all_ballot_multi_kernel_batch_oneshot_param_3];
	and.b32  	%r52, %r50, 2147483644;
	add.s32 	%r51, %r51, 4;
	shl.b64 	%rd109, %rd1, 5;
	add.s64 	%rd133, %rd133, %rd109;
	add.s64 	%rd132, %rd132, 4;
	setp.ne.s32 	%p27, %r51, 0;
	@%p27 bra 	$L__BB3_9;
$L__BB3_18:
	setp.eq.s32 	%p28, %r7, 0;
	@%p28 bra 	$L__BB3_23;
	ld.param.u64 	%rd129, [pack_bits_all_ballot_multi_kernel_batch_oneshot_param_6];
	cvt.u64.u32 	%rd110, %r3;
	shr.u64 	%rd111, %rd110, 5;
	cvt.u64.u32 	%rd112, %r2;
	shr.u64 	%rd113, %rd112, 5;
	cvt.u64.u32 	%rd114, %r5;
	mad.lo.s64 	%rd115, %rd113, %rd114, %rd111;
	cvt.u64.u32 	%rd134, %r52;
	add.s64 	%rd116, %rd2, %rd134;
	mad.lo.s64 	%rd117, %rd116, %rd1, %rd115;
	shl.b64 	%rd118, %rd117, 3;
	cvta.to.global.u64 	%rd119, %rd129;
	add.s64 	%rd135, %rd119, %rd118;
	shl.b64 	%rd17, %rd1, 3;
	neg.s32 	%r53, %r7;
$L__BB3_20:
	.pragma "nounroll";
	setp.ne.s32 	%p29, %r4, 0;
	cvt.u32.u64 	%r44, %rd134;
	mov.b64 	%rd120, 1;
	shl.b64 	%rd121, %rd120, %r44;
	and.b64  	%rd122, %rd121, %rd130;
	setp.ne.s64 	%p30, %rd122, 0;
	mov.b32 	%r45, -1;
	vote.sync.ballot.b32 	%r23, %p30, %r45;
	and.b64  	%rd123, %rd121, %rd131;
	setp.ne.s64 	%p32, %rd123, 0;
	vote.sync.ballot.b32 	%r24, %p32, %r45;
	@%p29 bra 	$L__BB3_22;
	cvt.u64.u32 	%rd124, %r23;
	cvt.u64.u32 	%rd125, %r24;
	shl.b64 	%rd126, %rd125, 32;
	or.b64  	%rd127, %rd126, %rd124;
	st.global.u64 	[%rd135], %rd127;
$L__BB3_22:
	add.s64 	%rd135, %rd135, %rd17;
	add.s64 	%rd134, %rd134, 1;
	add.s32 	%r53, %r53, 1;
	setp.ne.s32 	%p34, %r53, 0;
	@%p34 bra 	$L__BB3_20;
$L__BB3_23:
	ret;

}
	// .globl	bsi_words_to_tc_layout_kernel
.visible .entry bsi_words_to_tc_layout_kernel(
	.param .u64 .ptr .align 1 bsi_words_to_tc_layout_kernel_param_0,
	.param .u32 bsi_words_to_tc_layout_kernel_param_1,
	.param .u32 bsi_words_to_tc_layout_kernel_param_2,
	.param .u32 bsi_words_to_tc_layout_kernel_param_3,
	.param .u64 .ptr .align 1 bsi_words_to_tc_layout_kernel_param_4
)
{
	.reg .pred 	%p<2>;
	.reg .b32 	%r<19>;
	.reg .b64 	%rd<11>;

	ld.param.u64 	%rd1, [bsi_words_to_tc_layout_kernel_param_0];
	ld.param.u32 	%r3, [bsi_words_to_tc_layout_kernel_param_1];
	ld.param.u32 	%r4, [bsi_words_to_tc_layout_kernel_param_2];
	ld.param.u32 	%r2, [bsi_words_to_tc_layout_kernel_param_3];
	ld.param.u64 	%rd2, [bsi_words_to_tc_layout_kernel_param_4];
	mov.u32 	%r5, %ctaid.x;
	mov.u32 	%r6, %ntid.x;
	mov.u32 	%r7, %tid.x;
	mad.lo.s32 	%r1, %r5, %r6, %r7;
	mul.lo.s32 	%r8, %r4, %r3;
	mul.lo.s32 	%r9, %r8, %r2;
	setp.ge.s32 	%p1, %r1, %r9;
	@%p1 bra 	$L__BB4_2;
	cvta.to.global.u64 	%rd3, %rd1;
	cvta.to.global.u64 	%rd4, %rd2;
	div.s32 	%r10, %r1, %r2;
	mul.lo.s32 	%r11, %r10, %r2;
	sub.s32 	%r12, %r1, %r11;
	shr.u32 	%r13, %r2, 2;
	shr.u32 	%r14, %r12, 2;
	mul.wide.s32 	%rd5, %r1, 8;
	add.s64 	%rd6, %rd3, %rd5;
	ld.global.nc.u64 	%rd7, [%rd6];
	shr.u64 	%rd8, %rd7, 32;
	mad.lo.s32 	%r15, %r10, %r13, %r14;
	shl.b32 	%r16, %r12, 1;
	and.b32  	%r17, %r16, 6;
	mad.lo.s32 	%r18, %r15, 12, %r17;
	mul.wide.s32 	%rd9, %r18, 4;
	add.s64 	%rd10, %rd4, %rd9;
	st.global.u32 	[%rd10], %rd7;
	st.global.u32 	[%rd10+4], %rd8;
$L__BB4_2:
	ret;

}


// ===== COMPILED SASS (sm_100) =====

	.target	sm_100

	.elftype	@"ET_EXEC"


//--------------------- .note.nv.tkinfo           --------------------------
	.section	.note.nv.tkinfo,"",@"SHT_NOTE"
	.sectionflags	@"SHF_NOTE_NV_TKINFO"
	.tkinfo
        /*0018*/ 	.word	0x00000002
        /*0030*/ 	.string	""
        /*0030*/ 	.string	"ptxas"
        /*0030*/ 	.string	"Cuda compilation tools, release 13.0, V13.0.88"
        /*0030*/ 	.string	"Build cuda_13.0.r13.0/compiler.36424714_0"
        /*0030*/ 	.string	"-arch sm_100 -m 64 "



//--------------------- .note.nv.cuinfo           --------------------------
	.section	.note.nv.cuinfo,"",@"SHT_NOTE"
	.sectionflags	@"SHF_NOTE_NV_CUINFO"
        /*0018*/ 	.short	0x0002
        /*001a*/ 	.short	0x0064
        /*001c*/ 	.short	0x0082
	.zero		2


//--------------------- .nv.info                  --------------------------
	.section	.nv.info,"",@"SHT_CUDA_INFO"
	.align	4


	//----- nvinfo : EIATTR_REGCOUNT
	.align		4
        /*0000*/ 	.byte	0x04, 0x2f
        /*0002*/ 	.short	(.L_1 - .L_0)
	.align		4
.L_0:
        /*0004*/ 	.word	index@(pack_bits_all_ballot_multi_kernel)
        /*0008*/ 	.word	0x0000000e


	//----- nvinfo : EIATTR_FRAME_SIZE
	.align		4
.L_1:
        /*000c*/ 	.byte	0x04, 0x11
        /*000e*/ 	.short	(.L_3 - .L_2)
	.align		4
.L_2:
        /*0010*/ 	.word	index@(pack_bits_all_ballot_multi_kernel)
        /*0014*/ 	.word	0x00000000


	//----- nvinfo : EIATTR_REGCOUNT
	.align		4
.L_3:
        /*0018*/ 	.byte	0x04, 0x2f
        /*001a*/ 	.short	(.L_5 - .L_4)
	.align		4
.L_4:
        /*001c*/ 	.word	index@(pack_bits_all_ballot_multi_kernel_oneshot)
        /*0020*/ 	.word	0x0000001f


	//----- nvinfo : EIATTR_FRAME_SIZE
	.align		4
.L_5:
        /*0024*/ 	.byte	0x04, 0x11
        /*0026*/ 	.short	(.L_7 - .L_6)
	.align		4
.L_6:
        /*0028*/ 	.word	index@(pack_bits_all_ballot_multi_kernel_oneshot)
        /*002c*/ 	.word	0x00000000


	//----- nvinfo : EIATTR_REGCOUNT
	.align		4
.L_7:
        /*0030*/ 	.byte	0x04, 0x2f
        /*0032*/ 	.short	(.L_9 - .L_8)
	.align		4
.L_8:
        /*0034*/ 	.word	index@(pack_bits_all_ballot_multi_kernel_batch)
        /*0038*/ 	.word	0x0000000e


	//----- nvinfo : EIATTR_FRAME_SIZE
	.align		4
.L_9:
        /*003c*/ 	.byte	0x04, 0x11
        /*003e*/ 	.short	(.L_11 - .L_10)
	.align		4
.L_10:
        /*0040*/ 	.word	index@(pack_bits_all_ballot_multi_kernel_batch)
        /*0044*/ 	.word	0x00000000


	//----- nvinfo : EIATTR_REGCOUNT
	.align		4
.L_11:
        /*0048*/ 	.byte	0x04, 0x2f
        /*004a*/ 	.short	(.L_13 - .L_12)
	.align		4
.L_12:
        /*004c*/ 	.word	index@(pack_bits_all_ballot_multi_kernel_batch_oneshot)
        /*0050*/ 	.word	0x00000018


	//----- nvinfo : EIATTR_FRAME_SIZE
	.align		4
.L_13:
        /*0054*/ 	.byte	0x04, 0x11
        /*0056*/ 	.short	(.L_15 - .L_14)
	.align		4
.L_14:
        /*0058*/ 	.word	index@(pack_bits_all_ballot_multi_kernel_batch_oneshot)
        /*005c*/ 	.word	0x00000000


	//----- nvinfo : EIATTR_REGCOUNT
	.align		4
.L_15:
        /*0060*/ 	.byte	0x04, 0x2f
        /*0062*/ 	.short	(.L_17 - .L_16)
	.align		4
.L_16:
        /*0064*/ 	.word	index@(bsi_words_to_tc_layout_kernel)
        /*0068*/ 	.word	0x0000000e


	//----- nvinfo : EIATTR_FRAME_SIZE
	.align		4
.L_17:
        /*006c*/ 	.byte	0x04, 0x11
        /*006e*/ 	.short	(.L_19 - .L_18)
	.align		4
.L_18:
        /*0070*/ 	.word	index@(bsi_words_to_tc_layout_kernel)
        /*0074*/ 	.word	0x00000000


	//----- nvinfo : EIATTR_MIN_STACK_SIZE
	.align		4
.L_19:
        /*0078*/ 	.byte	0x04, 0x12
        /*007a*/ 	.short	(.L_21 - .L_20)
	.align		4
.L_20:
        /*007c*/ 	.word	index@(bsi_words_to_tc_layout_kernel)
        /*0080*/ 	.word	0x00000000


	//----- nvinfo : EIATTR_MIN_STACK_SIZE
	.align		4
.L_21:
        /*0084*/ 	.byte	0x04, 0x12
        /*0086*/ 	.short	(.L_23 - .L_22)
	.align		4
.L_22:
        /*0088*/ 	.word	index@(pack_bits_all_ballot_multi_kernel_batch_oneshot)
        /*008c*/ 	.word	0x00000000


	//----- nvinfo : EIATTR_MIN_STACK_SIZE
	.align		4
.L_23:
        /*0090*/ 	.byte	0x04, 0x12
        /*0092*/ 	.short	(.L_25 - .L_24)
	.align		4
.L_24:
        /*0094*/ 	.word	index@(pack_bits_all_ballot_multi_kernel_batch)
        /*0098*/ 	.word	0x00000000


	//----- nvinfo : EIATTR_MIN_STACK_SIZE
	.align		4
.L_25:
        /*009c*/ 	.byte	0x04, 0x12
        /*009e*/ 	.short	(.L_27 - .L_26)
	.align		4
.L_26:
        /*00a0*/ 	.word	index@(pack_bits_all_ballot_multi_kernel_oneshot)
        /*00a4*/ 	.word	0x00000000


	//----- nvinfo : EIATTR_MIN_STACK_SIZE
	.align		4
.L_27:
        /*00a8*/ 	.byte	0x04, 0x12
        /*00aa*/ 	.short	(.L_29 - .L_28)
	.align		4
.L_28:
        /*00ac*/ 	.word	index@(pack_bits_all_ballot_multi_kernel)
        /*00b0*/ 	.word	0x00000000
.L_29:


//--------------------- .nv.compat                --------------------------
	.section	.nv.compat,"",@"SHT_CUDA_COMPAT_INFO"
	.align	4
        /*0000*/ 	.byte	0x02, 0x09, 0x00, 0x00, 0x02, 0x02, 0x01, 0x00, 0x02, 0x05, 0x05, 0x00, 0x03, 0x07, 0x01, 0x01
        /*0010*/ 	.byte	0x02, 0x03, 0x00, 0x00, 0x02, 0x06, 0x01, 0x00, 0x04, 0x0b, 0x08, 0x00, 0x09, 0x00, 0x00, 0x00
        /*0020*/ 	.byte	0x00, 0x00, 0x00, 0x00


//--------------------- .nv.info.bsi_words_to_tc_layout_kernel --------------------------
	.section	.nv.info.bsi_words_to_tc_layout_kernel,"",@"SHT_CUDA_INFO"
	.sectionflags	@""
	.align	4


	//----- nvinfo : EIATTR_CUDA_API_VERSION
	.align		4
        /*0000*/ 	.byte	0x04, 0x37
        /*0002*/ 	.short	(.L_31 - .L_30)
.L_30:
        /*0004*/ 	.word	0x00000082


	//----- nvinfo : EIATTR_KPARAM_INFO
	.align		4
.L_31:
        /*0008*/ 	.byte	0x04, 0x17
        /*000a*/ 	.short	(.L_33 - .L_32)
.L_32:
        /*000c*/ 	.word	0x00000000
        /*0010*/ 	.short	0x0004
        /*0012*/ 	.short	0x0018
        /*0014*/ 	.byte	0x00, 0xf5, 0x21, 0x00


	//----- nvinfo : EIATTR_KPARAM_INFO
	.align		4
.L_33:
        /*0018*/ 	.byte	0x04, 0x17
        /*001a*/ 	.short	(.L_35 - .L_34)
.L_34:
        /*001c*/ 	.word	0x00000000
        /*0020*/ 	.short	0x0003
        /*0022*/ 	.short	0x0010
        /*0024*/ 	.byte	0x00, 0xf0, 0x11, 0x00


	//----- nvinfo : EIATTR_KPARAM_INFO
	.align		4
.L_35:
        /*0028*/ 	.byte	0x04, 0x17
        /*002a*/ 	.short	(.L_37 - .L_36)
.L_36:
        /*002c*/ 	.word	0x00000000
        /*0030*/ 	.short	0x0002
        /*0032*/ 	.short	0x000c
        /*0034*/ 	.byte	0x00, 0xf0, 0x11, 0x00


	//----- nvinfo : EIATTR_KPARAM_INFO
	.align		4
.L_37:
        /*0038*/ 	.byte	0x04, 0x17
        /*003a*/ 	.short	(.L_39 - .L_38)
.L_38:
        /*003c*/ 	.word	0x00000000
        /*0040*/ 	.short	0x0001
        /*0042*/ 	.short	0x0008
        /*0044*/ 	.byte	0x00, 0xf0, 0x11, 0x00


	//----- nvinfo : EIATTR_KPARAM_INFO
	.align		4
.L_39:
        /*0048*/ 	.byte	0x04, 0x17
        /*004a*/ 	.short	(.L_41 - .L_40)
.L_40:
        /*004c*/ 	.word	0x00000000
        /*0050*/ 	.short	0x0000
        /*0052*/ 	.short	0x0000
        /*0054*/ 	.byte	0x00, 0xf5, 0x21, 0x00


	//----- nvinfo : EIATTR_SPARSE_MMA_MASK
	.align		4
.L_41:
        /*0058*/ 	.byte	0x03, 0x50
        /*005a*/ 	.short	0x0000


	//----- nvinfo : EIATTR_MAXREG_COUNT
	.align		4
        /*005c*/ 	.byte	0x03, 0x1b
        /*005e*/ 	.short	0x00ff


	//----- nvinfo : EIATTR_MERCURY_ISA_VERSION
	.align		4
        /*0060*/ 	.byte	0x03, 0x5f
        /*0062*/ 	.short	0x0101


	//----- nvinfo : EIATTR_VRC_CTA_INIT_COUNT
	.align		4
        /*0064*/ 	.byte	0x02, 0x4a
	.zero		1
	.zero		1


	//----- nvinfo : EIATTR_EXIT_INSTR_OFFSETS
	.align		4
        /*0068*/ 	.byte	0x04, 0x1c
        /*006a*/ 	.short	(.L_43 - .L_42)


	//   ....[0]....
.L_42:
        /*006c*/ 	.word	0x000000a0


	//   ....[1]....
        /*0070*/ 	.word	0x00000330


	//----- nvinfo : EIATTR_CBANK_PARAM_SIZE
	.align		4
.L_43:
        /*0074*/ 	.byte	0x03, 0x19
        /*0076*/ 	.short	0x0020


	//----- nvinfo : EIATTR_PARAM_CBANK
	.align		4
        /*0078*/ 	.byte	0x04, 0x0a
        /*007a*/ 	.short	(.L_45 - .L_44)
	.align		4
.L_44:
        /*007c*/ 	.word	index@(.nv.constant0.bsi_words_to_tc_layout_kernel)
        /*0080*/ 	.short	0x0380
        /*0082*/ 	.short	0x0020


	//----- nvinfo : EIATTR_SW_WAR
	.align		4
.L_45:
        /*0084*/ 	.byte	0x04, 0x36
        /*0086*/ 	.short	(.L_47 - .L_46)
.L_46:
        /*0088*/ 	.word	0x00000008
.L_47:


//--------------------- .nv.info.pack_bits_all_ballot_multi_kernel_batch_oneshot --------------------------
	.section	.nv.info.pack_bits_all_ballot_multi_kernel_batch_oneshot,"",@"SHT_CUDA_INFO"
	.sectionflags	@""
	.align	4


	//----- nvinfo : EIATTR_CUDA_API_VERSION
	.align		4
        /*0000*/ 	.byte	0x04, 0x37
        /*0002*/ 	.short	(.L_49 - .L_48)
.L_48:
        /*0004*/ 	.word	0x00000082


	//----- nvinfo : EIATTR_KPARAM_INFO
	.align		4
.L_49:
        /*0008*/ 	.byte	0x04, 0x17
        /*000a*/ 	.short	(.L_51 - .L_50)
.L_50:
        /*000c*/ 	.word	0x00000000
        /*0010*/ 	.short	0x0006
        /*0012*/ 	.short	0x0028
        /*0014*/ 	.byte	0x00, 0xf5, 0x21, 0x00


	//----- nvinfo : EIATTR_KPARAM_INFO
	.align		4
.L_51:
        /*0018*/ 	.byte	0x04, 0x17
        /*001a*/ 	.short	(.L_53 - .L_52)
.L_52:
        /*001c*/ 	.word	0x00000000
        /*0020*/ 	.short	0x0005
        /*0022*/ 	.short	0x0020
        /*0024*/ 	.byte	0x00, 0xf0, 0x21, 0x00


	//----- nvinfo : EIATTR_KPARAM_INFO
	.align		4
.L_53:
        /*0028*/ 	.byte	0x04, 0x17
        /*002a*/ 	.short	(.L_55 - .L_54)
.L_54:
        /*002c*/ 	.word	0x00000000
        /*0030*/ 	.short	0x0004
        /*0032*/ 	.short	0x001c
        /*0034*/ 	.byte	0x00, 0xf0, 0x11, 0x00


	//----- nvinfo : EIATTR_KPARAM_INFO
	.align		4
.L_55:
        /*0038*/ 	.byte	0x04, 0x17
        /*003a*/ 	.short	(.L_57 - .L_56)
.L_56:
        /*003c*/ 	.word	0x00000000
        /*0040*/ 	.short	0x0003
        /*0042*/ 	.short	0x0018
        /*0044*/ 	.byte	0x00, 0xf0, 0x11, 0x00


	//----- nvinfo : EIATTR_KPARAM_INFO
	.align		4
.L_57:
        /*0048*/ 	.byte	0x04, 0x17
        /*004a*/ 	.short	(.L_59 - .L_58)
.L_58:
        /*004c*/ 	.word	0x00000000
        /*0050*/ 	.short	0x0002
        /*0052*/ 	.short	0x0010
        /*0054*/ 	.byte	0x00, 0xf0, 0x21, 0x00


	//----- nvinfo : EIATTR_KPARAM_INFO
	.align		4
.L_59:
        /*0058*/ 	.byte	0x04, 0x17
        /*005a*/ 	.short	(.L_61 - .L_60)
.L_60:
        /*005c*/ 	.word	0x00000000
        /*0060*/ 	.short	0x0001
        /*0062*/ 	.short	0x0008
        /*0064*/ 	.byte	0x00, 0xf0, 0x11, 0x00


	//----- nvinfo : EIATTR_KPARAM_INFO
	.align		4
.L_61:
        /*0068*/ 	.byte	0x04, 0x17
        /*006a*/ 	.short	(.L_63 - .L_62)
.L_62:
        /*006c*/ 	.word	0x00000000
        /*0070*/ 	.short	0x0000
        /*0072*/ 	.short	0x0000
        /*0074*/ 	.byte	0x00, 0xf5, 0x21, 0x00


	//----- nvinfo : EIATTR_SPARSE_MMA_MASK
	.align		4
.L_63:
        /*0078*/ 	.byte	0x03, 0x50
        /*007a*/ 	.short	0x0000


	//----- nvinfo : EIATTR_MAXREG_COUNT
	.align		4
        /*007c*/ 	.byte	0x03, 0x1b
        /*007e*/ 	.short	0x00ff


	//----- nvinfo : EIATTR_MERCURY_ISA_VERSION
	.align		4
        /*0080*/ 	.byte	0x03, 0x5f
        /*0082*/ 	.short	0x0101


	//----- nvinfo : EIATTR_COOP_GROUP_MASK_REGIDS
	.align		4
        /*0084*/ 	.byte	0x04, 0x29
        /*0086*/ 	.short	(.L_65 - .L_64)


	//   ....[0]....
.L_64:
        /*0088*/ 	.word	0xffffffff


	//   ....[1]....
        /*008c*/ 	.word	0xffffffff


	//   ....[2]....
        /*0090*/ 	.word	0xffffffff


	//   ....[3]....
        /*0094*/ 	.word	0xffffffff


	//   ....[4]....
        /*0098*/ 	.word	0xffffffff


	//   ....[5]....
        /*009c*/ 	.word	0xffffffff


	//   ....[6]....
        /*00a0*/ 	.word	0xffffffff


	//   ....[7]....
        /*00a4*/ 	.word	0xffffffff


	//   ....[8]....
        /*00a8*/ 	.word	0xffffffff


	//   ....[9]....
        /*00ac*/ 	.word	0xffffffff


	//----- nvinfo : EIATTR_COOP_GROUP_INSTR_OFFSETS
	.align		4
.L_65:
        /*00b0*/ 	.byte	0x04, 0x28
        /*00b2*/ 	.short	(.L_67 - .L_66)


	//   ....[0]....
.L_66:
        /*00b4*/ 	.word	0x000004f0


	//   ....[1]....
        /*00b8*/ 	.word	0x00000500


	//   ....[2]....
        /*00bc*/ 	.word	0x00000700


	//   ....[3]....
        /*00c0*/ 	.word	0x00000710


	//   ....[4]....
        /*00c4*/ 	.word	0x00000730


	//   ....[5]....
        /*00c8*/ 	.word	0x00000740


	//   ....[6]....
        /*00cc*/ 	.word	0x000008e0


	//   ....[7]....
        /*00d0*/ 	.word	0x000008f0


	//   ....[8]....
        /*00d4*/ 	.word	0x00000c50


	//   ....[9]....
        /*00d8*/ 	.word	0x00000c60


	//----- nvinfo : EIATTR_VRC_CTA_INIT_COUNT
	.align		4
.L_67:
        /*00dc*/ 	.byte	0x02, 0x4a
	.zero		1
	.zero		1


	//----- nvinfo : EIATTR_EXIT_INSTR_OFFSETS
	.align		4
        /*00e0*/ 	.byte	0x04, 0x1c
        /*00e2*/ 	.short	(.L_69 - .L_68)


	//   ....[0]....
.L_68:
        /*00e4*/ 	.word	0x00000040


	//   ....[1]....
        /*00e8*/ 	.word	0x000000d0


	//   ....[2]....
        /*00ec*/ 	.word	0x000002c0


	//   ....[3]....
        /*00f0*/ 	.word	0x00000a60


	//   ....[4]....
        /*00f4*/ 	.word	0x00000cc0


	//----- nvinfo : EIATTR_CRS_STACK_SIZE
	.align		4
.L_69:
        /*00f8*/ 	.byte	0x04, 0x1e
        /*00fa*/ 	.short	(.L_71 - .L_70)
.L_70:
        /*00fc*/ 	.word	0x00000000


	//----- nvinfo : EIATTR_CBANK_PARAM_SIZE
	.align		4
.L_71:
        /*0100*/ 	.byte	0x03, 0x19
        /*0102*/ 	.short	0x0030


	//----- nvinfo : EIATTR_PARAM_CBANK
	.align		4
        /*0104*/ 	.byte	0x04, 0x0a
        /*0106*/ 	.short	(.L_73 - .L_72)
	.align		4
.L_72:
        /*0108*/ 	.word	index@(.nv.constant0.pack_bits_all_ballot_multi_kernel_batch_oneshot)
        /*010c*/ 	.short	0x0380
        /*010e*/ 	.short	0x0030


	//----- nvinfo : EIATTR_SW_WAR
	.align		4
.L_73:
        /*0110*/ 	.byte	0x04, 0x36
        /*0112*/ 	.short	(.L_75 - .L_74)
.L_74:
        /*0114*/ 	.word	0x00000008
.L_75:


//--------------------- .nv.info.pack_bits_all_ballot_multi_kernel_batch --------------------------
	.section	.nv.info.pack_bits_all_ballot_multi_kernel_batch,"",@"SHT_CUDA_INFO"
	.sectionflags	@""
	.align	4


	//----- nvinfo : EIATTR_CUDA_API_VERSION
	.align		4
        /*0000*/ 	.byte	0x04, 0x37
        /*0002*/ 	.short	(.L_77 - .L_76)
.L_76:
        /*0004*/ 	.word	0x00000082


	//----- nvinfo : EIATTR_KPARAM_INFO
	.align		4
.L_77:
        /*0008*/ 	.byte	0x04, 0x17
        /*000a*/ 	.short	(.L_79 - .L_78)
.L_78:
        /*000c*/ 	.word	0x00000000
        /*0010*/ 	.short	0x0006
        /*0012*/ 	.short	0x0028
        /*0014*/ 	.byte	0x00, 0xf5, 0x21, 0x00


	//----- nvinfo : EIATTR_KPARAM_INFO
	.align		4
.L_79:
        /*0018*/ 	.byte	0x04, 0x17
        /*001a*/ 	.short	(.L_81 - .L_80)
.L_80:
        /*001c*/ 	.word	0x00000000
        /*0020*/ 	.short	0x0005
        /*0022*/ 	.short	0x0020
        /*0024*/ 	.byte	0x00, 0xf0, 0x21, 0x00


	//----- nvinfo : EIATTR_KPARAM_INFO
	.align		4
.L_81:
        /*0028*/ 	.byte	0x04, 0x17
        /*002a*/ 	.short	(.L_83 - .L_82)
.L_82:
        /*002c*/ 	.word	0x00000000
        /*0030*/ 	.short	0x0004
        /*0032*/ 	.short	0x001c
        /*0034*/ 	.byte	0x00, 0xf0, 0x11, 0x00


	//----- nvinfo : EIATTR_KPARAM_INFO
	.align		4
.L_83:
        /*0038*/ 	.byte	0x04, 0x17
        /*003a*/ 	.short	(.L_85 - .L_84)
.L_84:
        /*003c*/ 	.word	0x00000000
        /*0040*/ 	.short	0x0003
        /*0042*/ 	.short	0x0018
        /*0044*/ 	.byte	0x00, 0xf0, 0x11, 0x00


	//----- nvinfo : EIATTR_KPARAM_INFO
	.align		4
.L_85:
        /*0048*/ 	.byte	0x04, 0x17
        /*004a*/ 	.short	(.L_87 - .L_86)
.L_86:
        /*004c*/ 	.word	0x00000000
        /*0050*/ 	.short	0x0002
        /*0052*/ 	.short	0x0010
        /*0054*/ 	.byte	0x00, 0xf0, 0x21, 0x00


	//----- nvinfo : EIATTR_KPARAM_INFO
	.align		4
.L_87:
        /*0058*/ 	.byte	0x04, 0x17
        /*005a*/ 	.short	(.L_89 - .L_88)
.L_88:
        /*005c*/ 	.word	0x00000000
        /*0060*/ 	.short	0x0001
        /*0062*/ 	.short	0x0008
        /*0064*/ 	.byte	0x00, 0xf0, 0x11, 0x00


	//----- nvinfo : EIATTR_KPARAM_INFO
	.align		4
.L_89:
        /*0068*/ 	.byte	0x04, 0x17
        /*006a*/ 	.short	(.L_91 - .L_90)
.L_90:
        /*006c*/ 	.word	0x00000000
        /*0070*/ 	.short	0x0000
        /*0072*/ 	.short	0x0000
        /*0074*/ 	.byte	0x00, 0xf5, 0x21, 0x00


	//----- nvinfo : EIATTR_SPARSE_MMA_MASK
	.align		4
.L_91:
        /*0078*/ 	.byte	0x03, 0x50
        /*007a*/ 	.short	0x0000


	//----- nvinfo : EIATTR_MAXREG_COUNT
	.align		4
        /*007c*/ 	.byte	0x03, 0x1b
        /*007e*/ 	.short	0x00ff


	//----- nvinfo : EIATTR_MERCURY_ISA_VERSION
	.align		4
        /*0080*/ 	.byte	0x03, 0x5f
        /*0082*/ 	.short	0x0101


	//----- nvinfo : EIATTR_COOP_GROUP_MASK_REGIDS
	.align		4
        /*0084*/ 	.byte	0x04, 0x29
        /*0086*/ 	.short	(.L_93 - .L_92)


	//   ....[0]....
.L_92:
        /*0088*/ 	.word	0xffffffff


	//   ....[1]....
        /*008c*/ 	.word	0xffffffff


	//----- nvinfo : EIATTR_COOP_GROUP_INSTR_OFFSETS
	.align		4
.L_93:
        /*0090*/ 	.byte	0x04, 0x28
        /*0092*/ 	.short	(.L_95 - .L_94)


	//   ....[0]....
.L_94:
        /*0094*/ 	.word	0x000003b0


	//   ....[1]....
        /*0098*/ 	.word	0x000003c0


	//----- nvinfo : EIATTR_VRC_CTA_INIT_COUNT
	.align		4
.L_95:
        /*009c*/ 	.byte	0x02, 0x4a
	.zero		1
	.zero		1


	//----- nvinfo : EIATTR_EXIT_INSTR_OFFSETS
	.align		4
        /*00a0*/ 	.byte	0x04, 0x1c
        /*00a2*/ 	.short	(.L_97 - .L_96)


	//   ....[0]....
.L_96:
        /*00a4*/ 	.word	0x00000040


	//   ....[1]....
        /*00a8*/ 	.word	0x00000080


	//   ....[2]....
        /*00ac*/ 	.word	0x00000110


	//   ....[3]....
        /*00b0*/ 	.word	0x000003d0


	//   ....[4]....
        /*00b4*/ 	.word	0x000004b0


	//----- nvinfo : EIATTR_CRS_STACK_SIZE
	.align		4
.L_97:
        /*00b8*/ 	.byte	0x04, 0x1e
        /*00ba*/ 	.short	(.L_99 - .L_98)
.L_98:
        /*00bc*/ 	.word	0x00000000


	//----- nvinfo : EIATTR_CBANK_PARAM_SIZE
	.align		4
.L_99:
        /*00c0*/ 	.byte	0x03, 0x19
        /*00c2*/ 	.short	0x0030


	//----- nvinfo : EIATTR_PARAM_CBANK
	.align		4
        /*00c4*/ 	.byte	0x04, 0x0a
        /*00c6*/ 	.short	(.L_101 - .L_100)
	.align		4
.L_100:
        /*00c8*/ 	.word	index@(.nv.constant0.pack_bits_all_ballot_multi_kernel_batch)
        /*00cc*/ 	.short	0x0380
        /*00ce*/ 	.short	0x0030


	//----- nvinfo : EIATTR_SW_WAR
	.align		4
.L_101:
        /*00d0*/ 	.byte	0x04, 0x36
        /*00d2*/ 	.short	(.L_103 - .L_102)
.L_102:
        /*00d4*/ 	.word	0x00000008
.L_103:


//--------------------- .nv.info.pack_bits_all_ballot_multi_kernel_oneshot --------------------------
	.section	.nv.info.pack_bits_all_ballot_multi_kernel_oneshot,"",@"SHT_CUDA_INFO"
	.sectionflags	@""
	.align	4


	//----- nvinfo : EIATTR_CUDA_API_VERSION
	.align		4
        /*0000*/ 	.byte	0x04, 0x37
        /*0002*/ 	.short	(.L_105 - .L_104)
.L_104:
        /*0004*/ 	.word	0x00000082


	//----- nvinfo : EIATTR_KPARAM_INFO
	.align		4
.L_105:
        /*0008*/ 	.byte	0x04, 0x17
        /*000a*/ 	.short	(.L_107 - .L_106)
.L_106:
        /*000c*/ 	.word	0x00000000
        /*0010*/ 	.short	0x0005
        /*0012*/ 	.short	0x0020
        /*0014*/ 	.byte	0x00, 0xf5, 0x21, 0x00


	//----- nvinfo : EIATTR_KPARAM_INFO
	.align		4
.L_107:
        /*0018*/ 	.byte	0x04, 0x17
        /*001a*/ 	.short	(.L_109 - .L_108)
.L_108:
        /*001c*/ 	.word	0x00000000
        /*0020*/ 	.short	0x0004
        /*0022*/ 	.short	0x0018
        /*0024*/ 	.byte	0x00, 0xf0, 0x21, 0x00


	//----- nvinfo : EIATTR_KPARAM_INFO
	.align		4
.L_109:
        /*0028*/ 	.byte	0x04, 0x17
        /*002a*/ 	.short	(.L_111 - .L_110)
.L_110:
        /*002c*/ 	.word	0x00000000
        /*0030*/ 	.short	0x0003
        /*0032*/ 	.short	0x0014
        /*0034*/ 	.byte	0x00, 0xf0, 0x11, 0x00


	//----- nvinfo : EIATTR_KPARAM_INFO
	.align		4
.L_111:
        /*0038*/ 	.byte	0x04, 0x17
        /*003a*/ 	.short	(.L_113 - .L_112)
.L_112:
        /*003c*/ 	.word	0x00000000
        /*0040*/ 	.short	0x0002
        /*0042*/ 	.short	0x0010
        /*0044*/ 	.byte	0x00, 0xf0, 0x11, 0x00


	//----- nvinfo : EIATTR_KPARAM_INFO
	.align		4
.L_113:
        /*0048*/ 	.byte	0x04, 0x17
        /*004a*/ 	.short	(.L_115 - .L_114)
.L_114:
        /*004c*/ 	.word	0x00000000
        /*0050*/ 	.short	0x0001
        /*0052*/ 	.short	0x0008
        /*0054*/ 	.byte	0x00, 0xf0, 0x21, 0x00


	//----- nvinfo : EIATTR_KPARAM_INFO
	.align		4
.L_115:
        /*0058*/ 	.byte	0x04, 0x17
        /*005a*/ 	.short	(.L_117 - .L_116)
.L_116:
        /*005c*/ 	.word	0x00000000
        /*0060*/ 	.short	0x0000
        /*0062*/ 	.short	0x0000
        /*0064*/ 	.byte	0x00, 0xf5, 0x21, 0x00


	//----- nvinfo : EIATTR_SPARSE_MMA_MASK
	.align		4
.L_117:
        /*0068*/ 	.byte	0x03, 0x50
        /*006a*/ 	.short	0x0000


	//----- nvinfo : EIATTR_MAXREG_COUNT
	.align		4
        /*006c*/ 	.byte	0x03, 0x1b
        /*006e*/ 	.short	0x00ff


	//----- nvinfo : EIATTR_MERCURY_ISA_VERSION
	.align		4
        /*0070*/ 	.byte	0x03, 0x5f
        /*0072*/ 	.short	0x0101


	//----- nvinfo : EIATTR_COOP_GROUP_MASK_REGIDS
	.align		4
        /*0074*/ 	.byte	0x04, 0x29
        /*0076*/ 	.short	(.L_119 - .L_118)


	//   ....[0]....
.L_118:
        /*0078*/ 	.word	0xffffffff


	//   ....[1]....
        /*007c*/ 	.word	0xffffffff


	//   ....[2]....
        /*0080*/ 	.word	0xffffffff


	//   ....[3]....
        /*0084*/ 	.word	0xffffffff


	//   ....[4]....
        /*0088*/ 	.word	0xffffffff


	//   ....[5]....
        /*008c*/ 	.word	0xffffffff


	//   ....[6]....
        /*0090*/ 	.word	0xffffffff


	//   ....[7]....
        /*0094*/ 	.word	0xffffffff


	//   ....[8]....
        /*0098*/ 	.word	0xffffffff


	//   ....[9]....
        /*009c*/ 	.word	0xffffffff


	//----- nvinfo : EIATTR_COOP_GROUP_INSTR_OFFSETS
	.align		4
.L_119:
        /*00a0*/ 	.byte	0x04, 0x28
        /*00a2*/ 	.short	(.L_121 - .L_120)


	//   ....[0]....
.L_120:
        /*00a4*/ 	.word	0x000005a0


	//   ....[1]....
        /*00a8*/ 	.word	0x000005c0


	//   ....[2]....
        /*00ac*/ 	.word	0x00000640


	//   ....[3]....
        /*00b0*/ 	.word	0x00000650


	//   ....[4]....
        /*00b4*/ 	.word	0x000006b0


	//   ....[5]....
        /*00b8*/ 	.word	0x000006d0


	//   ....[6]....
        /*00bc*/ 	.word	0x00000710


	//   ....[7]....
        /*00c0*/ 	.word	0x00000730


	//   ....[8]....
        /*00c4*/ 	.word	0x00000940


	//   ....[9]....
        /*00c8*/ 	.word	0x00000960


	//----- nvinfo : EIATTR_VRC_CTA_INIT_COUNT
	.align		4
.L_121:
        /*00cc*/ 	.byte	0x02, 0x4a
	.zero		1
	.zero		1


	//----- nvinfo : EIATTR_EXIT_INSTR_OFFSETS
	.align		4
        /*00d0*/ 	.byte	0x04, 0x1c
        /*00d2*/ 	.short	(.L_123 - .L_122)


	//   ....[0]....
.L_122:
        /*00d4*/ 	.word	0x00000090


	//   ....[1]....
        /*00d8*/ 	.word	0x000001d0


	//   ....[2]....
        /*00dc*/ 	.word	0x00000790


	//   ....[3]....
        /*00e0*/ 	.word	0x000009b0


	//----- nvinfo : EIATTR_CBANK_PARAM_SIZE
	.align		4
.L_123:
        /*00e4*/ 	.byte	0x03, 0x19
        /*00e6*/ 	.short	0x0028


	//----- nvinfo : EIATTR_PARAM_CBANK
	.align		4
        /*00e8*/ 	.byte	0x04, 0x0a
        /*00ea*/ 	.short	(.L_125 - .L_124)
	.align		4
.L_124:
        /*00ec*/ 	.word	index@(.nv.constant0.pack_bits_all_ballot_multi_kernel_oneshot)
        /*00f0*/ 	.short	0x0380
        /*00f2*/ 	.short	0x0028


	//----- nvinfo : EIATTR_SW_WAR
	.align		4
.L_125:
        /*00f4*/ 	.byte	0x04, 0x36
        /*00f6*/ 	.short	(.L_127 - .L_126)
.L_126:
        /*00f8*/ 	.word	0x00000008
.L_127:


//--------------------- .nv.info.pack_bits_all_ballot_multi_kernel --------------------------
	.section	.nv.info.pack_bits_all_ballot_multi_kernel,"",@"SHT_CUDA_INFO"
	.sectionflags	@""
	.align	4


	//----- nvinfo : EIATTR_CUDA_API_VERSION
	.align		4
        /*0000*/ 	.byte	0x04, 0x37
        /*0002*/ 	.short	(.L_129 - .L_128)
.L_128:
        /*0004*/ 	.word	0x00000082


	//----- nvinfo : EIATTR_KPARAM_INFO
	.align		4
.L_129:
        /*0008*/ 	.byte	0x04, 0x17
        /*000a*/ 	.short	(.L_131 - .L_130)
.L_130:
        /*000c*/ 	.word	0x00000000
        /*0010*/ 	.short	0x0005
        /*0012*/ 	.short	0x0020
        /*0014*/ 	.byte	0x00, 0xf5, 0x21, 0x00


	//----- nvinfo : EIATTR_KPARAM_INFO
	.align		4
.L_131:
        /*0018*/ 	.byte	0x04, 0x17
        /*001a*/ 	.short	(.L_133 - .L_132)
.L_132:
        /*001c*/ 	.word	0x00000000
        /*0020*/ 	.short	0x0004
        /*0022*/ 	.short	0x0018
        /*0024*/ 	.byte	0x00, 0xf0, 0x21, 0x00


	//----- nvinfo : EIATTR_KPARAM_INFO
	.align		4
.L_133:
        /*0028*/ 	.byte	0x04, 0x17
        /*002a*/ 	.short	(.L_135 - .L_134)
.L_134:
        /*002c*/ 	.word	0x00000000
        /*0030*/ 	.short	0x0003
        /*0032*/ 	.short	0x0014
        /*0034*/ 	.byte	0x00, 0xf0, 0x11, 0x00


	//----- nvinfo : EIATTR_KPARAM_INFO
	.align		4
.L_135:
        /*0038*/ 	.byte	0x04, 0x17
        /*003a*/ 	.short	(.L_137 - .L_136)
.L_136:
        /*003c*/ 	.word	0x00000000
        /*0040*/ 	.short	0x0002
        /*0042*/ 	.short	0x0010
        /*0044*/ 	.byte	0x00, 0xf0, 0x11, 0x00


	//----- nvinfo : EIATTR_KPARAM_INFO
	.align		4
.L_137:
        /*0048*/ 	.byte	0x04, 0x17
        /*004a*/ 	.short	(.L_139 - .L_138)
.L_138:
        /*004c*/ 	.word	0x00000000
        /*0050*/ 	.short	0x0001
        /*0052*/ 	.short	0x0008
        /*0054*/ 	.byte	0x00, 0xf0, 0x21, 0x00


	//----- nvinfo : EIATTR_KPARAM_INFO
	.align		4
.L_139:
        /*0058*/ 	.byte	0x04, 0x17
        /*005a*/ 	.short	(.L_141 - .L_140)
.L_140:
        /*005c*/ 	.word	0x00000000
        /*0060*/ 	.short	0x0000
        /*0062*/ 	.short	0x0000
        /*0064*/ 	.byte	0x00, 0xf5, 0x21, 0x00


	//----- nvinfo : EIATTR_SPARSE_MMA_MASK
	.align		4
.L_141:
        /*0068*/ 	.byte	0x03, 0x50
        /*006a*/ 	.short	0x0000


	//----- nvinfo : EIATTR_MAXREG_COUNT
	.align		4
        /*006c*/ 	.byte	0x03, 0x1b
        /*006e*/ 	.short	0x00ff


	//----- nvinfo : EIATTR_MERCURY_ISA_VERSION
	.align		4
        /*0070*/ 	.byte	0x03, 0x5f
        /*0072*/ 	.short	0x0101


	//----- nvinfo : EIATTR_COOP_GROUP_MASK_REGIDS
	.align		4
        /*0074*/ 	.byte	0x04, 0x29
        /*0076*/ 	.short	(.L_143 - .L_142)


	//   ....[0]....
.L_142:
        /*0078*/ 	.word	0xffffffff


	//   ....[1]....
        /*007c*/ 	.word	0xffffffff


	//----- nvinfo : EIATTR_COOP_GROUP_INSTR_OFFSETS
	.align		4
.L_143:
        /*0080*/ 	.byte	0x04, 0x28
        /*0082*/ 	.short	(.L_145 - .L_144)


	//   ....[0]....
.L_144:
        /*0084*/ 	.word	0x00000340


	//   ....[1]....
        /*0088*/ 	.word	0x00000350


	//----- nvinfo : EIATTR_VRC_CTA_INIT_COUNT
	.align		4
.L_145:
        /*008c*/ 	.byte	0x02, 0x4a
	.zero		1
	.zero		1


	//----- nvinfo : EIATTR_EXIT_INSTR_OFFSETS
	.align		4
        /*0090*/ 	.byte	0x04, 0x1c
        /*0092*/ 	.short	(.L_147 - .L_146)


	//   ....[0]....
.L_146:
        /*0094*/ 	.word	0x00000040


	//   ....[1]....
        /*0098*/ 	.word	0x000000d0


	//   ....[2]....
        /*009c*/ 	.word	0x00000360


	//   ....[3]....
        /*00a0*/ 	.word	0x000003d0


	//----- nvinfo : EIATTR_CRS_STACK_SIZE
	.align		4
.L_147:
        /*00a4*/ 	.byte	0x04, 0x1e
        /*00a6*/ 	.short	(.L_149 - .L_148)
.L_148:
        /*00a8*/ 	.word	0x00000000


	//----- nvinfo : EIATTR_CBANK_PARAM_SIZE
	.align		4
.L_149:
        /*00ac*/ 	.byte	0x03, 0x19
        /*00ae*/ 	.short	0x0028


	//----- nvinfo : EIATTR_PARAM_CBANK
	.align		4
        /*00b0*/ 	.byte	0x04, 0x0a
        /*00b2*/ 	.short	(.L_151 - .L_150)
	.align		4
.L_150:
        /*00b4*/ 	.word	index@(.nv.constant0.pack_bits_all_ballot_multi_kernel)
        /*00b8*/ 	.short	0x0380
        /*00ba*/ 	.short	0x0028


	//----- nvinfo : EIATTR_SW_WAR
	.align		4
.L_151:
        /*00bc*/ 	.byte	0x04, 0x36
        /*00be*/ 	.short	(.L_153 - .L_152)
.L_152:
        /*00c0*/ 	.word	0x00000008
.L_153:


//--------------------- .nv.callgraph             --------------------------
	.section	.nv.callgraph,"",@"SHT_CUDA_CALLGRAPH"
	.align	4
	.sectionentsize	8
	.align		4
        /*0000*/ 	.word	0x00000000
	.align		4
        /*0004*/ 	.word	0xffffffff
	.align		4
        /*0008*/ 	.word	0x00000000
	.align		4
        /*000c*/ 	.word	0xfffffffe
	.align		4
        /*0010*/ 	.word	0x00000000
	.align		4
        /*0014*/ 	.word	0xfffffffd
	.align		4
        /*0018*/ 	.word	0x00000000
	.align		4
        /*001c*/ 	.word	0xfffffffc


//--------------------- .text.bsi_words_to_tc_layout_kernel --------------------------
	.section	.text.bsi_words_to_tc_layout_kernel,"ax",@progbits
	.align	128
        .global         bsi_words_to_tc_layout_kernel
        .type           bsi_words_to_tc_layout_kernel,@function
        .size           bsi_words_to_tc_layout_kernel,(.L_x_25 - bsi_words_to_tc_layout_kernel)
        .other          bsi_words_to_tc_layout_kernel,@"STO_CUDA_ENTRY STV_DEFAULT"
bsi_words_to_tc_layout_kernel:
.text.bsi_words_to_tc_layout_kernel:
[----:B------:R-:W-:Y:S01]  /*0000*/  LDC R1, c[0x0][0x37c] ;  /* 0x0000df00ff017b82 */ /* 0x000fe20000000800 */
[----:B------:R-:W0:Y:S07]  /*0010*/  S2R R2, SR_TID.X ;  /* 0x0000000000027919 */ /* 0x000e2e0000002100 */
[----:B------:R-:W0:Y:S01]  /*0020*/  S2UR UR6, SR_CTAID.X ;  /* 0x00000000000679c3 */ /* 0x000e220000002500 */
[----:B------:R-:W1:Y:S07]  /*0030*/  LDCU.64 UR4, c[0x0][0x388] ;  /* 0x00007100ff0477ac */ /* 0x000e6e0008000a00 */
[----:B------:R-:W0:Y:S08]  /*0040*/  LDC R5, c[0x0][0x360] ;  /* 0x0000d800ff057b82 */ /* 0x000e300000000800 */
[----:B------:R-:W2:Y:S01]  /*0050*/  LDC R0, c[0x0][0x390] ;  /* 0x0000e400ff007b82 */ /* 0x000ea20000000800 */
[----:B-1----:R-:W-:Y:S01]  /*0060*/  UIMAD UR4, UR5, UR4, URZ ;  /* 0x00000004050472a4 */ /* 0x002fe2000f8e02ff */
[----:B0-----:R-:W-:-:S05]  /*0070*/  IMAD R5, R5, UR6, R2 ;  /* 0x0000000605057c24 */ /* 0x001fca000f8e0202 */
[----:B--2---:R-:W-:-:S05]  /*0080*/  IMAD R2, R0, UR4, RZ ;  /* 0x0000000400027c24 */ /* 0x004fca000f8e02ff */
[----:B------:R-:W-:-:S13]  /*0090*/  ISETP.GE.AND P0, PT, R5, R2, PT ;  /* 0x000000020500720c */ /* 0x000fda0003f06270 */
[----:B------:R-:W-:Y:S05]  /*00a0*/  @P0 EXIT ;  /* 0x000000000000094d */ /* 0x000fea0003800000 */
[----:B------:R-:W0:Y:S01]  /*00b0*/  LDC.64 R2, c[0x0][0x380] ;  /* 0x0000e000ff027b82 */ /* 0x000e220000000a00 */
[----:B------:R-:W1:Y:S01]  /*00c0*/  LDCU.64 UR4, c[0x0][0x358] ;  /* 0x00006b00ff0477ac */ /* 0x000e620008000a00 */
[----:B0-----:R-:W-:-:S06]  /*00d0*/  IMAD.WIDE R2, R5, 0x8, R2 ;  /* 0x0000000805027825 */ /* 0x001fcc00078e0202 */
[----:B-1----:R-:W2:Y:S01]  /*00e0*/  LDG.E.64.CONSTANT R2, desc[UR4][R2.64] ;  /* 0x0000000402027981 */ /* 0x002ea2000c1e9b00 */
[----:B------:R-:W-:-:S04]  /*00f0*/  IABS R9, R0 ;  /* 0x0000000000097213 */ /* 0x000fc80000000000 */
[----:B------:R-:W0:Y:S08]  /*0100*/  I2F.RP R4, R9 ;  /* 0x0000000900047306 */ /* 0x000e300000209400 */
[----:B0-----:R-:W0:Y:S02]  /*0110*/  MUFU.RCP R4, R4 ;  /* 0x0000000400047308 */ /* 0x001e240000001000 */
[----:B0-----:R-:W-:-:S06]  /*0120*/  VIADD R6, R4, 0xffffffe ;  /* 0x0ffffffe04067836 */ /* 0x001fcc0000000000 */
[----:B------:R0:W1:Y:S02]  /*0130*/  F2I.FTZ.U32.TRUNC.NTZ R7, R6 ;  /* 0x0000000600077305 */ /* 0x000064000021f000 */
[----:B0-----:R-:W-:Y:S01]  /*0140*/  IMAD.MOV.U32 R6, RZ, RZ, RZ ;  /* 0x000000ffff067224 */ /* 0x001fe200078e00ff */
[----:B-1----:R-:W-:-:S05]  /*0150*/  IADD3 R8, PT, PT, RZ, -R7, RZ ;  /* 0x80000007ff087210 */ /* 0x002fca0007ffe0ff */
[----:B------:R-:W-:Y:S01]  /*0160*/  IMAD R11, R8, R9, RZ ;  /* 0x00000009080b7224 */ /* 0x000fe200078e02ff */
[----:B------:R-:W-:-:S03]  /*0170*/  IABS R8, R5 ;  /* 0x0000000500087213 */ /* 0x000fc60000000000 */
[----:B------:R-:W-:-:S06]  /*0180*/  IMAD.HI.U32 R7, R7, R11, R6 ;  /* 0x0000000b07077227 */ /* 0x000fcc00078e0006 */
[----:B------:R-:W-:-:S05]  /*0190*/  IMAD.HI.U32 R7, R7, R8, RZ ;  /* 0x0000000807077227 */ /* 0x000fca00078e00ff */
[----:B------:R-:W-:-:S05]  /*01a0*/  IADD3 R4, PT, PT, -R7, RZ, RZ ;  /* 0x000000ff07047210 */ /* 0x000fca0007ffe1ff */
[----:B------:R-:W-:-:S05]  /*01b0*/  IMAD R4, R9, R4, R8 ;  /* 0x0000000409047224 */ /* 0x000fca00078e0208 */
[----:B------:R-:W-:-:S13]  /*01c0*/  ISETP.GT.U32.AND P2, PT, R9, R4, PT ;  /* 0x000000040900720c */ /* 0x000fda0003f44070 */
[----:B------:R-:W-:Y:S01]  /*01d0*/  @!P2 IMAD.IADD R4, R4, 0x1, -R9 ;  /* 0x000000010404a824 */ /* 0x000fe200078e0a09 */
[----:B------:R-:W-:Y:S02]  /*01e0*/  @!P2 IADD3 R7, PT, PT, R7, 0x1, RZ ;  /* 0x000000010707a810 */ /* 0x000fe40007ffe0ff */
[----:B------:R-:W-:Y:S02]  /*01f0*/  ISETP.NE.AND P2, PT, R0, RZ, PT ;  /* 0x000000ff0000720c */ /* 0x000fe40003f45270 */
[----:B------:R-:W-:Y:S02]  /*0200*/  ISETP.GE.U32.AND P0, PT, R4, R9, PT ;  /* 0x000000090400720c */ /* 0x000fe40003f06070 */
[----:B------:R-:W-:Y:S02]  /*0210*/  LOP3.LUT R4, R5, R0, RZ, 0x3c, !PT ;  /* 0x0000000005047212 */ /* 0x000fe400078e3cff */
[----:B------:R-:W-:Y:S02]  /*0220*/  SHF.R.U32.HI R9, RZ, 0x2, R0 ;  /* 0x00000002ff097819 */ /* 0x000fe40000011600 */
[----:B------:R-:W-:-:S07]  /*0230*/  ISETP.GE.AND P1, PT, R4, RZ, PT ;  /* 0x000000ff0400720c */ /* 0x000fce0003f26270 */
[----:B------:R-:W-:-:S05]  /*0240*/  @P0 VIADD R7, R7, 0x1 ;  /* 0x0000000107070836 */ /* 0x000fca0000000000 */
[----:B------:R-:W-:Y:S02]  /*0250*/  MOV R4, R7 ;  /* 0x0000000700047202 */ /* 0x000fe40000000f00 */
[----:B------:R-:W0:Y:S03]  /*0260*/  LDC.64 R6, c[0x0][0x398] ;  /* 0x0000e600ff067b82 */ /* 0x000e260000000a00 */
[----:B------:R-:W-:Y:S01]  /*0270*/  @!P1 IMAD.MOV R4, RZ, RZ, -R4 ;  /* 0x000000ffff049224 */ /* 0x000fe200078e0a04 */
[----:B------:R-:W-:-:S04]  /*0280*/  @!P2 LOP3.LUT R4, RZ, R0, RZ, 0x33, !PT ;  /* 0x00000000ff04a212 */ /* 0x000fc800078e33ff */
[----:B------:R-:W-:-:S05]  /*0290*/  IADD3 R8, PT, PT, -R4, RZ, RZ ;  /* 0x000000ff04087210 */ /* 0x000fca0007ffe1ff */
[----:B------:R-:W-:-:S05]  /*02a0*/  IMAD R5, R0, R8, R5 ;  /* 0x0000000800057224 */ /* 0x000fca00078e0205 */
[----:B------:R-:W-:Y:S01]  /*02b0*/  SHF.R.U32.HI R0, RZ, 0x2, R5 ;  /* 0x00000002ff007819 */ /* 0x000fe20000011605 */
[----:B------:R-:W-:-:S04]  /*02c0*/  IMAD.SHL.U32 R5, R5, 0x2, RZ ;  /* 0x0000000205057824 */ /* 0x000fc800078e00ff */
[----:B------:R-:W-:Y:S01]  /*02d0*/  IMAD R0, R4, R9, R0 ;  /* 0x0000000904007224 */ /* 0x000fe200078e0200 */
[----:B------:R-:W-:-:S05]  /*02e0*/  LOP3.LUT R5, R5, 0x6, RZ, 0xc0, !PT ;  /* 0x0000000605057812 */ /* 0x000fca00078ec0ff */
[----:B------:R-:W-:-:S04]  /*02f0*/  IMAD R5, R0, 0xc, R5 ;  /* 0x0000000c00057824 */ /* 0x000fc800078e0205 */
[----:B0-----:R-:W-:-:S05]  /*0300*/  IMAD.WIDE R4, R5, 0x4, R6 ;  /* 0x0000000405047825 */ /* 0x001fca00078e0206 */
[----:B--2---:R-:W-:Y:S04]  /*0310*/  STG.E desc[UR4][R4.64], R2 ;  /* 0x0000000204007986 */ /* 0x004fe8000c101904 */
[----:B------:R-:W-:Y:S01]  /*0320*/  STG.E desc[UR4][R4.64+0x4], R3 ;  /* 0x0000040304007986 */ /* 0x000fe2000c101904 */
[----:B------:R-:W-:Y:S05]  /*0330*/  EXIT ;  /* 0x000000000000794d */ /* 0x000fea0003800000 */
.L_x_0:
[----:B------:R-:W-:-:S00]  /*0340*/  BRA `(.L_x_0) ;  /* 0xfffffffc00fc7947 */ /* 0x000fc0000383ffff */
[----:B------:R-:W-:-:S00]  /*0350*/  NOP ;  /* 0x0000000000007918 */ /* 0x000fc00000000000 */
        /* <DEDUP_REMOVED lines=10> */
.L_x_25:


//--------------------- .text.pack_bits_all_ballot_multi_kernel_batch_oneshot --------------------------
	.section	.text.pack_bits_all_ballot_multi_kernel_batch_oneshot,"ax",@progbits
	.align	128
        .global         pack_bits_all_ballot_multi_kernel_batch_oneshot
        .type           pack_bits_all_ballot_multi_kernel_batch_oneshot,@function
        .size           pack_bits_all_ballot_multi_kernel_batch_oneshot,(.L_x_26 - pack_bits_all_ballot_multi_kernel_batch_oneshot)
        .other          pack_bits_all_ballot_multi_kernel_batch_oneshot,@"STO_CUDA_ENTRY STV_DEFAULT"
pack_bits_all_ballot_multi_kernel_batch_oneshot:
.text.pack_bits_all_ballot_multi_kernel_batch_oneshot:
[----:B------:R-:W-:Y:S08]  /*0000*/  LDC R1, c[0x0][0x37c] ;  /* 0x0000df00ff017b82 */ /* 0x000ff00000000800 */
[----:B------:R-:W0:Y:S08]  /*0010*/  S2UR UR5, SR_CTAID.Z ;  /* 0x00000000000579c3 */ /* 0x000e300000002700 */
[----:B------:R-:W0:Y:S02]  /*0020*/  LDC R0, c[0x0][0x388] ;  /* 0x0000e200ff007b82 */ /* 0x000e240000000800 */
[----:B0-----:R-:W-:-:S13]  /*0030*/  ISETP.LE.AND P0, PT, R0, UR5, PT ;  /* 0x0000000500007c0c */ /* 0x001fda000bf03270 */
[----:B------:R-:W-:Y:S05]  /*0040*/  @P0 EXIT ;  /* 0x000000000000094d */ /* 0x000fea0003800000 */
[----:B------:R-:W0:Y:S01]  /*0050*/  S2R R0, SR_TID.X ;  /* 0x0000000000007919 */ /* 0x000e220000002100 */
[----:B------:R-:W1:Y:S01]  /*0060*/  LDCU UR7, c[0x0][0x360] ;  /* 0x00006c00ff0777ac */ /* 0x000e620008000800 */
[----:B------:R-:W2:Y:S01]  /*0070*/  S2R R2, SR_CTAID.X ;  /* 0x0000000000027919 */ /* 0x000ea20000002500 */
[----:B------:R-:W3:Y:S01]  /*0080*/  LDCU UR13, c[0x0][0x39c] ;  /* 0x00007380ff0d77ac */ /* 0x000ee20008000800 */
[----:B-1----:R-:W-:Y:S01]  /*0090*/  USHF.R.U32.HI UR4, URZ, 0x5, UR7 ;  /* 0x00000005ff047899 */ /* 0x002fe20008011607 */
[----:B0-----:R-:W-:-:S05]  /*00a0*/  SHF.R.U32.HI R3, RZ, 0x5, R0 ;  /* 0x00000005ff037819 */ /* 0x001fca0000011600 */
[----:B--2---:R-:W-:-:S05]  /*00b0*/  IMAD R3, R2, UR4, R3 ;  /* 0x0000000402037c24 */ /* 0x004fca000f8e0203 */
[----:B---3--:R-:W-:-:S13]  /*00c0*/  ISETP.GE.AND P0, PT, R3, UR13, PT ;  /* 0x0000000d03007c0c */ /* 0x008fda000bf06270 */
[----:B------:R-:W-:Y:S05]  /*00d0*/  @P0 EXIT ;  /* 0x000000000000094d */ /* 0x000fea0003800000 */
[----:B------:R-:W0:Y:S01]  /*00e0*/  LDC.64 R10, c[0x0][0x390] ;  /* 0x0000e400ff0a7b82 */ /* 0x000e220000000a00 */
[----:B------:R-:W-:Y:S01]  /*00f0*/  IMAD.WIDE.U32 R4, R3, 0x40, RZ ;  /* 0x0000004003047825 */ /* 0x000fe200078e00ff */
[----:B------:R-:W1:Y:S02]  /*0100*/  LDCU.64 UR10, c[0x0][0x380] ;  /* 0x00007000ff0a77ac */ /* 0x000e640008000a00 */
[----:B------:R-:W-:Y:S01]  /*0110*/  LOP3.LUT R4, R4, 0x1f, R0, 0xf8, !PT ;  /* 0x0000001f04047812 */ /* 0x000fe200078ef800 */
[----:B------:R-:W2:Y:S03]  /*0120*/  LDCU.64 UR8, c[0x0][0x358] ;  /* 0x00006b00ff0877ac */ /* 0x000ea60008000a00 */
[----:B------:R-:W3:Y:S01]  /*0130*/  LDC R14, c[0x0][0x398] ;  /* 0x0000e600ff0e7b82 */ /* 0x000ee20000000800 */
[----:B------:R-:W-:-:S05]  /*0140*/  IADD3 R3, P2, PT, R4, 0x20, RZ ;  /* 0x0000002004037810 */ /* 0x000fca0007f5e0ff */
[--C-:B------:R-:W-:Y:S01]  /*0150*/  IMAD.X R8, RZ, RZ, R5.reuse, P2 ;  /* 0x000000ffff087224 */ /* 0x100fe200010e0605 */
[-C--:B0-----:R-:W-:Y:S01]  /*0160*/  ISETP.GE.U32.AND P1, PT, R3, R10.reuse, PT ;  /* 0x0000000a0300720c */ /* 0x081fe20003f26070 */
[----:B------:R-:W-:Y:S01]  /*0170*/  IMAD.WIDE.U32 R6, R10, UR5, R4 ;  /* 0x000000050a067c25 */ /* 0x000fe2000f8e0004 */
[----:B------:R-:W-:Y:S02]  /*0180*/  ISETP.GE.U32.AND P0, PT, R4, R10, PT ;  /* 0x0000000a0400720c */ /* 0x000fe40003f06070 */
[-C--:B------:R-:W-:Y:S01]  /*0190*/  ISETP.GE.AND.EX P1, PT, R8, R11.reuse, PT, P1 ;  /* 0x0000000b0800720c */ /* 0x080fe20003f26310 */
[----:B------:R-:W-:Y:S01]  /*01a0*/  IMAD R3, R11, UR5, R7 ;  /* 0x000000050b037c24 */ /* 0x000fe2000f8e0207 */
[----:B------:R-:W-:Y:S02]  /*01b0*/  ISETP.GE.AND.EX P0, PT, R5, R11, PT, P0 ;  /* 0x0000000b0500720c */ /* 0x000fe40003f06300 */
[----:B-1----:R-:W-:-:S04]  /*01c0*/  LEA R8, P2, R6, UR10, 0x3 ;  /* 0x0000000a06087c11 */ /* 0x002fc8000f8418ff */
[----:B------:R-:W-:-:S05]  /*01d0*/  LEA.HI.X R9, R6, UR11, R3, 0x3, P2 ;  /* 0x0000000b06097c11 */ /* 0x000fca00090f1c03 */
[----:B--2---:R-:W2:Y:S01]  /*01e0*/  @!P1 LDG.E.64.CONSTANT R12, desc[UR8][R8.64+0x100] ;  /* 0x00010008080c9981 */ /* 0x004ea2000c1e9b00 */
[----:B------:R-:W2:Y:S03]  /*01f0*/  @!P1 LDC.64 R18, c[0x0][0x3a0] ;  /* 0x0000e800ff129b82 */ /* 0x000ea60000000a00 */
[----:B------:R0:W4:Y:S05]  /*0200*/  @!P0 LDG.E.64.CONSTANT R10, desc[UR8][R8.64] ;  /* 0x00000008080a8981 */ /* 0x00012a000c1e9b00 */
[----:B------:R-:W4:Y:S01]  /*0210*/  @!P0 LDC.64 R16, c[0x0][0x3a0] ;  /* 0x0000e800ff108b82 */ /* 0x000f220000000a00 */
[----:B---3--:R-:W-:-:S02]  /*0220*/  ISETP.GE.AND P2, PT, R14, 0x1, PT ;  /* 0x000000010e00780c */ /* 0x008fc40003f46270 */
[----:B------:R-:W-:Y:S02]  /*0230*/  SHF.R.S32.HI R7, RZ, 0x1f, R14 ;  /* 0x0000001fff077819 */ /* 0x000fe4000001140e */
[----:B------:R-:W-:Y:S01]  /*0240*/  CS2R R4, SRZ ;  /* 0x0000000000047805 */ /* 0x000fe2000001ff00 */
[----:B------:R-:W-:Y:S02]  /*0250*/  IMAD.MOV.U32 R3, RZ, RZ, RZ ;  /* 0x000000ffff037224 */ /* 0x000fe400078e00ff */
[----:B------:R-:W-:Y:S02]  /*0260*/  IMAD.MOV.U32 R6, RZ, RZ, RZ ;  /* 0x000000ffff067224 */ /* 0x000fe400078e00ff */
[----:B0-----:R-:W-:Y:S01]  /*0270*/  IMAD R9, R7, UR5, RZ ;  /* 0x0000000507097c24 */ /* 0x001fe2000f8e02ff */
[----:B--2---:R-:W-:Y:S02]  /*0280*/  @!P1 LOP3.LUT R5, R12, R18, RZ, 0xc0, !PT ;  /* 0x000000120c059212 */ /* 0x004fe400078ec0ff */
[----:B------:R-:W-:-:S02]  /*0290*/  @!P1 LOP3.LUT R6, R13, R19, RZ, 0xc0, !PT ;  /* 0x000000130d069212 */ /* 0x000fc400078ec0ff */
[----:B----4-:R-:W-:Y:S02]  /*02a0*/  @!P0 LOP3.LUT R3, R10, R16, RZ, 0xc0, !PT ;  /* 0x000000100a038212 */ /* 0x010fe400078ec0ff */
[----:B------:R-:W-:Y:S01]  /*02b0*/  @!P0 LOP3.LUT R4, R11, R17, RZ, 0xc0, !PT ;  /* 0x000000110b048212 */ /* 0x000fe200078ec0ff */
[----:B------:R-:W-:Y:S06]  /*02c0*/  @!P2 EXIT ;  /* 0x000000000000a94d */ /* 0x000fec0003800000 */
[C---:B------:R-:W-:Y:S01]  /*02d0*/  ISETP.GE.U32.AND P0, PT, R14.reuse, 0x4, PT ;  /* 0x000000040e00780c */ /* 0x040fe20003f06070 */
[----:B------:R-:W-:Y:S01]  /*02e0*/  IMAD.WIDE.U32 R12, R14, UR5, RZ ;  /* 0x000000050e0c7c25 */ /* 0x000fe2000f8e00ff */
[----:B------:R-:W-:Y:S02]  /*02f0*/  LOP3.LUT R18, R0, 0x1f, RZ, 0xc0, !PT ;  /* 0x0000001f00127812 */ /* 0x000fe400078ec0ff */
[----:B------:R-:W-:Y:S01]  /*0300*/  LOP3.LUT R7, R14, 0x3, RZ, 0xc0, !PT ;  /* 0x000000030e077812 */ /* 0x000fe200078ec0ff */
[----:B------:R-:W-:Y:S02]  /*0310*/  IMAD.MOV.U32 R15, RZ, RZ, RZ ;  /* 0x000000ffff0f7224 */ /* 0x000fe400078e00ff */
[----:B------:R-:W-:-:S06]  /*0320*/  IMAD.IADD R8, R13, 0x1, R9 ;  /* 0x000000010d087824 */ /* 0x000fcc00078e0209 */
[----:B------:R-:W-:Y:S05]  /*0330*/  @!P0 BRA `(.L_x_1) ;  /* 0x0000000400c48947 */ /* 0x000fea0003800000 */
[----:B------:R-:W-:Y:S01]  /*0340*/  USHF.R.U64 UR4, UR7, 0x5, URZ ;  /* 0x0000000507047899 */ /* 0x000fe200080012ff */
[----:B------:R-:W-:Y:S01]  /*0350*/  SHF.R.U64 R10, R0, 0x5, RZ ;  /* 0x00000005000a7819 */ /* 0x000fe200000012ff */
[----:B------:R-:W-:Y:S01]  /*0360*/  IMAD.U32 R16, RZ, RZ, UR13 ;  /* 0x0000000dff107e24 */ /* 0x000fe2000f8e00ff */
[----:B------:R-:W-:Y:S01]  /*0370*/  ISETP.NE.AND P4, PT, R18, RZ, PT ;  /* 0x000000ff1200720c */ /* 0x000fe20003f85270 */
[----:B------:R-:W-:Y:S01]  /*0380*/  IMAD.MOV.U32 R11, RZ, RZ, RZ ;  /* 0x000000ffff0b7224 */ /* 0x000fe200078e00ff */
[----:B------:R-:W0:Y:S01]  /*0390*/  LDCU UR16, c[0x0][0x39c] ;  /* 0x00007380ff1077ac */ /* 0x000e220008000800 */
[----:B------:R-:W-:Y:S02]  /*03a0*/  IMAD.MOV.U32 R17, RZ, RZ, RZ ;  /* 0x000000ffff117224 */ /* 0x000fe400078e00ff */
[----:B------:R-:W-:Y:S01]  /*03b0*/  IMAD.WIDE.U32 R10, R2, UR4, R10 ;  /* 0x00000004020a7c25 */ /* 0x000fe2000f8e000a */
[----:B------:R-:W-:Y:S01]  /*03c0*/  UMOV UR4, URZ ;  /* 0x000000ff00047c82 */ /* 0x000fe20008000000 */
[----:B------:R-:W1:Y:S02]  /*03d0*/  LDCU.64 UR14, c[0x0][0x3a8] ;  /* 0x00007500ff0e77ac */ /* 0x000e640008000a00 */
[----:B------:R-:W-:Y:S01]  /*03e0*/  IMAD.WIDE.U32 R16, R12, UR13, R16 ;  /* 0x0000000d0c107c25 */ /* 0x000fe2000f8e0010 */
[----:B------:R-:W-:-:S03]  /*03f0*/  UMOV UR12, 0x3 ;  /* 0x00000003000c7882 */ /* 0x000fc60000000000 */
[----:B------:R-:W-:Y:S01]  /*0400*/  IMAD R15, R8, UR13, R17 ;  /* 0x0000000d080f7c24 */ /* 0x000fe2000f8e0211 */
[----:B------:R-:W-:Y:S02]  /*0410*/  IADD3 R9, P0, PT, R10, R16, RZ ;  /* 0x000000100a097210 */ /* 0x000fe40007f1e0ff */
[----:B------:R-:W-:Y:S02]  /*0420*/  LOP3.LUT R10, R14, 0x7ffffffc, RZ, 0xc0, !PT ;  /* 0x7ffffffc0e0a7812 */ /* 0x000fe400078ec0ff */
[----:B------:R-:W-:-:S03]  /*0430*/  IADD3.X R20, PT, PT, R15, UR4, R11, P0, !PT ;  /* 0x000000040f147c10 */ /* 0x000fc600087fe40b */
[----:B------:R-:W-:Y:S01]  /*0440*/  IMAD.MOV R11, RZ, RZ, -R10 ;  /* 0x000000ffff0b7224 */ /* 0x000fe200078e0a0a */
[----:B0-----:R-:W-:-:S07]  /*0450*/  SHF.L.U64.HI R20, R9, 0x3, R20 ;  /* 0x0000000309147819 */ /* 0x001fce0000010214 */
.L_x_8:
[----:B------:R-:W-:Y:S01]  /*0460*/  UIADD3 UR4, UPT, UPT, UR12, -0x3, URZ ;  /* 0xfffffffd0c047890 */ /* 0x000fe2000fffe0ff */
[----:B------:R-:W-:Y:S01]  /*0470*/  BSSY.RECONVERGENT B0, `(.L_x_2) ;  /* 0x0000017000007945 */ /* 0x000fe20003800200 */
[----:B------:R-:W-:Y:S02]  /*0480*/  UMOV UR6, 0x1 ;  /* 0x0000000100067882 */ /* 0x000fe40000000000 */
[----:B------:R-:W-:Y:S02]  /*0490*/  USHF.L.U32 UR5, UR6, UR4, URZ ;  /* 0x0000000406057299 */ /* 0x000fe400080006ff */
[----:B------:R-:W-:-:S04]  /*04a0*/  USHF.L.U64.HI UR4, UR6, UR4, URZ ;  /* 0x0000000406047299 */ /* 0x000fc800080102ff */
[----:B------:R-:W-:Y:S02]  /*04b0*/  LOP3.LUT P0, RZ, R3, UR5, RZ, 0xc0, !PT ;  /* 0x0000000503ff7c12 */ /* 0x000fe4000f80c0ff */
[----:B------:R-:W-:Y:S02]  /*04c0*/  LOP3.LUT P1, RZ, R5, UR5, RZ, 0xc0, !PT ;  /* 0x0000000505ff7c12 */ /* 0x000fe4000f82c0ff */
[----:B------:R-:W-:Y:S02]  /*04d0*/  LOP3.LUT P0, RZ, R4, UR4, RZ, 0xc0, P0 ;  /* 0x0000000404ff7c12 */ /* 0x000fe4000800c0ff */
[----:B------:R-:W-:-:S11]  /*04e0*/  LOP3.LUT P1, RZ, R6, UR4, RZ, 0xc0, P1 ;  /* 0x0000000406ff7c12 */ /* 0x000fd6000882c0ff */
[----:B0-----:R-:W-:Y:S02]  /*04f0*/  VOTE.ANY R16, PT, P0 ;  /* 0x0000000000107806 */ /* 0x001fe400000e0100 */
[----:B------:R-:W-:Y:S01]  /*0500*/  VOTE.ANY R17, PT, P1 ;  /* 0x0000000000117806 */ /* 0x000fe200008e0100 */
[----:B-1----:R-:W-:Y:S06]  /*0510*/  @P4 BRA `(.L_x_3) ;  /* 0x0000000000304947 */ /* 0x002fec0003800000 */
[----:B------:R-:W-:Y:S01]  /*0520*/  SHF.R.U64 R14, R0, 0x5, RZ ;  /* 0x00000005000e7819 */ /* 0x000fe200000012ff */
[----:B------:R-:W-:Y:S01]  /*0530*/  IMAD.MOV.U32 R15, RZ, RZ, RZ ;  /* 0x000000ffff0f7224 */ /* 0x000fe200078e00ff */
[----:B------:R-:W-:Y:S01]  /*0540*/  USHF.R.U64 UR4, UR7, 0x5, URZ ;  /* 0x0000000507047899 */ /* 0x000fe200080012ff */
[----:B------:R-:W-:Y:S02]  /*0550*/  IMAD R21, R8, UR16, RZ ;  /* 0x0000001008157c24 */ /* 0x000fe4000f8e02ff */
[----:B------:R-:W-:-:S04]  /*0560*/  IMAD.WIDE.U32 R18, R12, UR16, R14 ;  /* 0x000000100c127c25 */ /* 0x000fc8000f8e000e */
[----:B------:R-:W-:Y:S02]  /*0570*/  IMAD.IADD R19, R19, 0x1, R21 ;  /* 0x0000000113137824 */ /* 0x000fe400078e0215 */
[----:B------:R-:W-:Y:S01]  /*0580*/  IMAD.WIDE.U32 R18, R2, UR4, R18 ;  /* 0x0000000402127c25 */ /* 0x000fe2000f8e0012 */
[----:B------:R-:W-:-:S03]  /*0590*/  UMOV UR4, URZ ;  /* 0x000000ff00047c82 */ /* 0x000fc60008000000 */
[----:B------:R-:W-:Y:S01]  /*05a0*/  VIADD R15, R19, UR4 ;  /* 0x00000004130f7c36 */ /* 0x000fe20008000000 */
[----:B-1----:R-:W-:-:S04]  /*05b0*/  LEA R14, P0, R18, UR14, 0x3 ;  /* 0x0000000e120e7c11 */ /* 0x002fc8000f8018ff */
[----:B------:R-:W-:-:S05]  /*05c0*/  LEA.HI.X R15, R18, UR15, R15, 0x3, P0 ;  /* 0x0000000f120f7c11 */ /* 0x000fca00080f1c0f */
[----:B------:R0:W-:Y:S04]  /*05d0*/  STG.E.64 desc[UR8][R14.64], R16 ;  /* 0x000000100e007986 */ /* 0x0001e8000c101b08 */
.L_x_3:
[----:B-1----:R-:W-:Y:S05]  /*05e0*/  BSYNC.RECONVERGENT B0 ;  /* 0x0000000000007941 */ /* 0x002fea0003800200 */
.L_x_2:
[----:B------:R-:W-:Y:S01]  /*05f0*/  UIADD3 UR4, UPT, UPT, UR12, -0x2, URZ ;  /* 0xfffffffe0c047890 */ /* 0x000fe2000fffe0ff */
[----:B0-----:R-:W-:Y:S01]  /*0600*/  @!P4 LEA R16, P5, R9, UR14, 0x3 ;  /* 0x0000000e0910cc11 */ /* 0x001fe2000f8a18ff */
[----:B------:R-:W-:Y:S01]  /*0610*/  UIADD3 UR5, UPT, UPT, UR12, -0x1, URZ ;  /* 0xffffffff0c057890 */ /* 0x000fe2000fffe0ff */
[----:B------:R-:W-:Y:S01]  /*0620*/  BSSY.RECONVERGENT B0, `(.L_x_4) ;  /* 0x0000022000007945 */ /* 0x000fe20003800200 */
[----:B------:R-:W-:Y:S01]  /*0630*/  USHF.L.U32 UR11, UR6, UR4, URZ ;  /* 0x00000004060b7299 */ /* 0x000fe200080006ff */
[----:B------:R-:W-:Y:S01]  /*0640*/  @!P4 IADD3.X R17, PT, PT, R20, UR15, RZ, P5, !PT ;  /* 0x0000000f1411cc10 */ /* 0x000fe2000affe4ff */
[----:B------:R-:W-:Y:S02]  /*0650*/  USHF.L.U64.HI UR4, UR6, UR4, URZ ;  /* 0x0000000406047299 */ /* 0x000fe400080102ff */
[----:B------:R-:W-:Y:S02]  /*0660*/  USHF.L.U32 UR10, UR6, UR5, URZ ;  /* 0x00000005060a7299 */ /* 0x000fe400080006ff */
[----:B------:R-:W-:Y:S01]  /*0670*/  LOP3.LUT P1, RZ, R3, UR11, RZ, 0xc0, !PT ;  /* 0x0000000b03ff7c12 */ /* 0x000fe2000f82c0ff */
[----:B------:R-:W-:Y:S01]  /*0680*/  USHF.L.U64.HI UR5, UR6, UR5, URZ ;  /* 0x0000000506057299 */ /* 0x000fe200080102ff */
[----:B------:R-:W-:-:S02]  /*0690*/  LOP3.LUT P0, RZ, R5, UR11, RZ, 0xc0, !PT ;  /* 0x0000000b05ff7c12 */ /* 0x000fc4000f80c0ff */
[----:B------:R-:W-:Y:S02]  /*06a0*/  LOP3.LUT P1, RZ, R4, UR4, RZ, 0xc0, P1 ;  /* 0x0000000404ff7c12 */ /* 0x000fe4000882c0ff */
[----:B------:R-:W-:Y:S02]  /*06b0*/  LOP3.LUT P0, RZ, R6, UR4, RZ, 0xc0, P0 ;  /* 0x0000000406ff7c12 */ /* 0x000fe4000800c0ff */
[----:B------:R-:W-:Y:S02]  /*06c0*/  LOP3.LUT P3, RZ, R3, UR10, RZ, 0xc0, !PT ;  /* 0x0000000a03ff7c12 */ /* 0x000fe4000f86c0ff */
[----:B------:R-:W-:Y:S02]  /*06d0*/  LOP3.LUT P2, RZ, R5, UR10, RZ, 0xc0, !PT ;  /* 0x0000000a05ff7c12 */ /* 0x000fe4000f84c0ff */
[----:B------:R-:W-:Y:S02]  /*06e0*/  LOP3.LUT P3, RZ, R4, UR5, RZ, 0xc0, P3 ;  /* 0x0000000504ff7c12 */ /* 0x000fe4000986c0ff */
[----:B------:R-:W-:-:S03]  /*06f0*/  LOP3.LUT P2, RZ, R6, UR5, RZ, 0xc0, P2 ;  /* 0x0000000506ff7c12 */ /* 0x000fc6000904c0ff */
[----:B------:R-:W-:Y:S02]  /*0700*/  VOTE.ANY R18, PT, P1 ;  /* 0x0000000000127806 */ /* 0x000fe400008e0100 */
[----:B------:R-:W-:-:S05]  /*0710*/  VOTE.ANY R19, PT, P0 ;  /* 0x0000000000137806 */ /* 0x000fca00000e0100 */
[----:B------:R0:W-:Y:S01]  /*0720*/  @!P4 STG.E.64 desc[UR8][R16.64], R18 ;  /* 0x000000121000c986 */ /* 0x0001e2000c101b08 */
[----:B------:R-:W-:Y:S02]  /*0730*/  VOTE.ANY R14, PT, P3 ;  /* 0x00000000000e7806 */ /* 0x000fe400018e0100 */
[----:B------:R-:W-:Y:S01]  /*0740*/  VOTE.ANY R15, PT, P2 ;  /* 0x00000000000f7806 */ /* 0x000fe200010e0100 */
[----:B------:R-:W-:Y:S06]  /*0750*/  @P4 BRA `(.L_x_5) ;  /* 0x0000000000384947 */ /* 0x000fec0003800000 */
[----:B------:R-:W-:Y:S01]  /*0760*/  USHF.R.U64 UR4, UR7, 0x5, URZ ;  /* 0x0000000507047899 */ /* 0x000fe200080012ff */
[----:B0-----:R-:W-:Y:S01]  /*0770*/  SHF.R.U64 R16, R0, 0x5, RZ ;  /* 0x0000000500107819 */ /* 0x001fe200000012ff */
[----:B------:R-:W-:Y:S01]  /*0780*/  IMAD.MOV.U32 R17, RZ, RZ, RZ ;  /* 0x000000ffff117224 */ /* 0x000fe200078e00ff */
[----:B------:R-:W-:-:S03]  /*0790*/  IADD3 R19, P0, PT, R12, 0x2, RZ ;  /* 0x000000020c137810 */ /* 0x000fc60007f1e0ff */
[----:B------:R-:W-:Y:S01]  /*07a0*/  IMAD.WIDE.U32 R16, R2, UR4, R16 ;  /* 0x0000000402107c25 */ /* 0x000fe2000f8e0010 */
[----:B------:R-:W-:-:S03]  /*07b0*/  UMOV UR4, URZ ;  /* 0x000000ff00047c82 */ /* 0x000fc60008000000 */
[----:B------:R-:W-:Y:S02]  /*07c0*/  IMAD.X R18, RZ, RZ, R8, P0 ;  /* 0x000000ffff127224 */ /* 0x000fe400000e0608 */
[----:B------:R-:W-:Y:S02]  /*07d0*/  VIADD R17, R17, UR4 ;  /* 0x0000000411117c36 */ /* 0x000fe40008000000 */
[----:B------:R-:W-:Y:S02]  /*07e0*/  IMAD R21, R18, UR16, RZ ;  /* 0x0000001012157c24 */ /* 0x000fe4000f8e02ff */
[----:B------:R-:W-:-:S04]  /*07f0*/  IMAD.WIDE.U32 R16, R19, UR16, R16 ;  /* 0x0000001013107c25 */ /* 0x000fc8000f8e0010 */
[----:B------:R-:W-:Y:S01]  /*0800*/  IMAD.IADD R17, R17, 0x1, R21 ;  /* 0x0000000111117824 */ /* 0x000fe200078e0215 */
[----:B------:R-:W-:-:S04]  /*0810*/  LEA R18, P0, R16, UR14, 0x3 ;  /* 0x0000000e10127c11 */ /* 0x000fc8000f8018ff */
[----:B------:R-:W-:-:S05]  /*0820*/  LEA.HI.X R19, R16, UR15, R17, 0x3, P0 ;  /* 0x0000000f10137c11 */ /* 0x000fca00080f1c11 */
[----:B------:R1:W-:Y:S04]  /*0830*/  STG.E.64 desc[UR8][R18.64], R14 ;  /* 0x0000000e12007986 */ /* 0x0003e8000c101b08 */
.L_x_5:
[----:B------:R-:W-:Y:S05]  /*0840*/  BSYNC.RECONVERGENT B0 ;  /* 0x0000000000007941 */ /* 0x000fea0003800200 */
.L_x_4:
[----:B------:R-:W-:Y:S01]  /*0850*/  USHF.L.U32 UR5, UR6, UR12, URZ ;  /* 0x0000000c06057299 */ /* 0x000fe200080006ff */
[----:B------:R-:W-:Y:S01]  /*0860*/  VIADD R11, R11, 0x4 ;  /* 0x000000040b0b7836 */ /* 0x000fe20000000000 */
[----:B------:R-:W-:Y:S01]  /*0870*/  USHF.L.U64.HI UR4, UR6, UR12, URZ ;  /* 0x0000000c06047299 */ /* 0x000fe200080102ff */
[----:B------:R-:W-:Y:S03]  /*0880*/  BSSY.RECONVERGENT B0, `(.L_x_6) ;  /* 0x0000017000007945 */ /* 0x000fe60003800200 */
[----:B------:R-:W-:Y:S02]  /*0890*/  LOP3.LUT P0, RZ, R3, UR5, RZ, 0xc0, !PT ;  /* 0x0000000503ff7c12 */ /* 0x000fe4000f80c0ff */
[----:B------:R-:W-:Y:S02]  /*08a0*/  LOP3.LUT P1, RZ, R5, UR5, RZ, 0xc0, !PT ;  /* 0x0000000505ff7c12 */ /* 0x000fe4000f82c0ff */
[----:B------:R-:W-:-:S02]  /*08b0*/  LOP3.LUT P0, RZ, R4, UR4, RZ, 0xc0, P0 ;  /* 0x0000000404ff7c12 */ /* 0x000fc4000800c0ff */
[----:B------:R-:W-:Y:S02]  /*08c0*/  LOP3.LUT P1, RZ, R6, UR4, RZ, 0xc0, P1 ;  /* 0x0000000406ff7c12 */ /* 0x000fe4000882c0ff */
[----:B------:R-:W-:-:S09]  /*08d0*/  ISETP.NE.AND P2, PT, R11, RZ, PT ;  /* 0x000000ff0b00720c */ /* 0x000fd20003f45270 */
[----:B-1----:R-:W-:Y:S02]  /*08e0*/  VOTE.ANY R14, PT, P0 ;  /* 0x00000000000e7806 */ /* 0x002fe400000e0100 */
        /* <DEDUP_REMOVED lines=16> */
.L_x_7:
[----:B------:R-:W-:Y:S05]  /*09f0*/  BSYNC.RECONVERGENT B0 ;  /* 0x0000000000007941 */ /* 0x000fea0003800200 */
.L_x_6:
[----:B------:R-:W-:Y:S02]  /*0a00*/  ULEA UR14, UP0, UR13, UR14, 0x5 ;  /* 0x0000000e0d0e7291 */ /* 0x000fe4000f8028ff */
[----:B------:R-:W-:Y:S02]  /*0a10*/  UIADD3 UR12, UPT, UPT, UR12, 0x4, URZ ;  /* 0x000000040c0c7890 */ /* 0x000fe4000fffe0ff */
[----:B------:R-:W-:Y:S01]  /*0a20*/  ULEA.HI.X UR15, UR13, UR15, URZ, 0x5, UP0 ;  /* 0x0000000f0d0f7291 */ /* 0x000fe200080f2cff */
[----:B------:R-:W-:Y:S11]  /*0a30*/  @P2 BRA `(.L_x_8) ;  /* 0xfffffff800882947 */ /* 0x000ff6000383ffff */
[----:B-1----:R-:W-:-:S07]  /*0a40*/  IMAD.MOV.U32 R15, RZ, RZ, R10 ;  /* 0x000000ffff0f7224 */ /* 0x002fce00078e000a */
.L_x_1:
[----:B------:R-:W-:-:S13]  /*0a50*/  ISETP.NE.AND P0, PT, R7, RZ, PT ;  /* 0x000000ff0700720c */ /* 0x000fda0003f05270 */
[----:B------:R-:W-:Y:S05]  /*0a60*/  @!P0 EXIT ;  /* 0x000000000000894d */ /* 0x000fea0003800000 */
[----:B------:R-:W1:Y:S01]  /*0a70*/  S2R R13, SR_TID.X ;  /* 0x00000000000d7919 */ /* 0x000e620000002100 */
[----:B------:R-:W2:Y:S01]  /*0a80*/  LDC R9, c[0x0][0x39c] ;  /* 0x0000e700ff097b82 */ /* 0x000ea20000000800 */
[----:B------:R-:W-:Y:S01]  /*0a90*/  USHF.R.U64 UR4, UR7, 0x5, URZ ;  /* 0x0000000507047899 */ /* 0x000fe200080012ff */
[----:B------:R-:W-:Y:S01]  /*0aa0*/  SHF.R.U64 R10, R0, 0x5, RZ ;  /* 0x00000005000a7819 */ /* 0x000fe200000012ff */
[----:B------:R-:W3:Y:S01]  /*0ab0*/  LDCU.64 UR10, c[0x0][0x3a8] ;  /* 0x00007500ff0a77ac */ /* 0x000ee20008000a00 */
[----:B------:R-:W-:Y:S01]  /*0ac0*/  IMAD.MOV.U32 R11, RZ, RZ, RZ ;  /* 0x000000ffff0b7224 */ /* 0x000fe200078e00ff */
[----:B------:R-:W-:Y:S01]  /*0ad0*/  IADD3 R12, P0, PT, R15, R12, RZ ;  /* 0x0000000c0f0c7210 */ /* 0x000fe20007f1e0ff */
[----:B------:R-:W-:Y:S02]  /*0ae0*/  IMAD.MOV R7, RZ, RZ, -R7 ;  /* 0x000000ffff077224 */ /* 0x000fe400078e0a07 */
[----:B------:R-:W-:Y:S01]  /*0af0*/  IMAD.WIDE.U32 R10, R2, UR4, R10 ;  /* 0x00000004020a7c25 */ /* 0x000fe2000f8e000a */
[----:B------:R-:W-:-:S03]  /*0b00*/  UMOV UR4, URZ ;  /* 0x000000ff00047c82 */ /* 0x000fc60008000000 */
[----:B------:R-:W-:Y:S02]  /*0b10*/  VIADD R11, R11, UR4 ;  /* 0x000000040b0b7c36 */ /* 0x000fe40008000000 */
[----:B------:R-:W-:Y:S02]  /*0b20*/  IMAD.X R8, RZ, RZ, R8, P0 ;  /* 0x000000ffff087224 */ /* 0x000fe400000e0608 */
[----:B------:R-:W-:Y:S02]  /*0b30*/  IMAD.MOV.U32 R14, RZ, RZ, 0x1 ;  /* 0x00000001ff0e7424 */ /* 0x000fe400078e00ff */
[----:B--2---:R-:W-:-:S03]  /*0b40*/  IMAD.WIDE.U32 R10, R12, R9, R10 ;  /* 0x000000090c0a7225 */ /* 0x004fc600078e000a */
[----:B---3--:R-:W-:Y:S02]  /*0b50*/  LEA R2, P0, R10, UR10, 0x3 ;  /* 0x0000000a0a027c11 */ /* 0x008fe4000f8018ff */
[----:B-1----:R-:W-:Y:S01]  /*0b60*/  LOP3.LUT R0, R13, 0x1f, RZ, 0xc0, !PT ;  /* 0x0000001f0d007812 */ /* 0x002fe200078ec0ff */
[----:B------:R-:W-:-:S03]  /*0b70*/  IMAD R13, R8, R9, RZ ;  /* 0x00000009080d7224 */ /* 0x000fc600078e02ff */
[----:B------:R-:W-:Y:S01]  /*0b80*/  ISETP.NE.AND P2, PT, R0, RZ, PT ;  /* 0x000000ff0000720c */ /* 0x000fe20003f45270 */
[----:B------:R-:W-:-:S05]  /*0b90*/  IMAD.IADD R11, R11, 0x1, R13 ;  /* 0x000000010b0b7824 */ /* 0x000fca00078e020d */
[----:B------:R-:W-:-:S07]  /*0ba0*/  LEA.HI.X R8, R10, UR11, R11, 0x3, P0 ;  /* 0x0000000b0a087c11 */ /* 0x000fce00080f1c0b */
.L_x_9:
[CC--:B------:R-:W-:Y:S01]  /*0bb0*/  SHF.L.U32 R0, R14.reuse, R15.reuse, RZ ;  /* 0x0000000f0e007219 */ /* 0x0c0fe200000006ff */
[----:B-1----:R-:W-:Y:S01]  /*0bc0*/  @!P2 IMAD.MOV.U32 R12, RZ, RZ, R2 ;  /* 0x000000ffff0ca224 */ /* 0x002fe200078e0002 */
[----:B------:R-:W-:Y:S01]  /*0bd0*/  SHF.L.U64.HI R11, R14, R15, RZ ;  /* 0x0000000f0e0b7219 */ /* 0x000fe200000102ff */
[----:B------:R-:W-:Y:S01]  /*0be0*/  @!P2 IMAD.MOV.U32 R13, RZ, RZ, R8 ;  /* 0x000000ffff0da224 */ /* 0x000fe200078e0008 */
[C---:B------:R-:W-:Y:S01]  /*0bf0*/  LOP3.LUT P0, RZ, R0.reuse, R3, RZ, 0xc0, !PT ;  /* 0x0000000300ff7212 */ /* 0x040fe2000780c0ff */
[----:B------:R-:W-:Y:S01]  /*0c00*/  VIADD R7, R7, 0x1 ;  /* 0x0000000107077836 */ /* 0x000fe20000000000 */
[----:B------:R-:W-:Y:S01]  /*0c10*/  LOP3.LUT P1, RZ, R0, R5, RZ, 0xc0, !PT ;  /* 0x0000000500ff7212 */ /* 0x000fe2000782c0ff */
[----:B------:R-:W-:Y:S01]  /*0c20*/  VIADD R15, R15, 0x1 ;  /* 0x000000010f0f7836 */ /* 0x000fe20000000000 */
[C---:B------:R-:W-:Y:S02]  /*0c30*/  LOP3.LUT P0, RZ, R11.reuse, R4, RZ, 0xc0, P0 ;  /* 0x000000040bff7212 */ /* 0x040fe4000000c0ff */
[----:B------:R-:W-:-:S11]  /*0c40*/  LOP3.LUT P1, RZ, R11, R6, RZ, 0xc0, P1 ;  /* 0x000000060bff7212 */ /* 0x000fd6000082c0ff */
[----:B------:R-:W-:Y:S02]  /*0c50*/  VOTE.ANY R10, PT, P0 ;  /* 0x00000000000a7806 */ /* 0x000fe400000e0100 */
[----:B------:R-:W-:Y:S02]  /*0c60*/  VOTE.ANY R11, PT, P1 ;  /* 0x00000000000b7806 */ /* 0x000fe400008e0100 */
[----:B------:R-:W-:Y:S02]  /*0c70*/  ISETP.NE.AND P1, PT, R7, RZ, PT ;  /* 0x000000ff0700720c */ /* 0x000fe40003f25270 */
[C---:B------:R-:W-:Y:S01]  /*0c80*/  LEA R2, P0, R9.reuse, R2, 0x3 ;  /* 0x0000000209027211 */ /* 0x040fe200078018ff */
[----:B------:R1:W-:Y:S03]  /*0c90*/  @!P2 STG.E.64 desc[UR8][R12.64], R10 ;  /* 0x0000000a0c00a986 */ /* 0x0003e6000c101b08 */
[----:B------:R-:W-:-:S07]  /*0ca0*/  LEA.HI.X R8, R9, R8, RZ, 0x3, P0 ;  /* 0x0000000809087211 */ /* 0x000fce00000f1cff */
[----:B------:R-:W-:Y:S05]  /*0cb0*/  @P1 BRA `(.L_x_9) ;  /* 0xfffffffc00bc1947 */ /* 0x000fea000383ffff */
[----:B------:R-:W-:Y:S05]  /*0cc0*/  EXIT ;  /* 0x000000000000794d */ /* 0x000fea0003800000 */
.L_x_10:
        /* <DEDUP_REMOVED lines=11> */
.L_x_26:


//--------------------- .text.pack_bits_all_ballot_multi_kernel_batch --------------------------
	.section	.text.pack_bits_all_ballot_multi_kernel_batch,"ax",@progbits
	.align	128
        .global         pack_bits_all_ballot_multi_kernel_batch
        .type           pack_bits_all_ballot_multi_kernel_batch,@function
        .size           pack_bits_all_ballot_multi_kernel_batch,(.L_x_27 - pack_bits_all_ballot_multi_kernel_batch)
        .other          pack_bits_all_ballot_multi_kernel_batch,@"STO_CUDA_ENTRY STV_DEFAULT"
pack_bits_all_ballot_multi_kernel_batch:
.text.pack_bits_all_ballot_multi_kernel_batch:
[----:B------:R-:W-:Y:S08]  /*0000*/  LDC R1, c[0x0][0x37c] ;  /* 0x0000df00ff017b82 */ /* 0x000ff00000000800 */
[----:B------:R-:W0:Y:S08]  /*0010*/  S2UR UR5, SR_CTAID.Z ;  /* 0x00000000000579c3 */ /* 0x000e300000002700 */
[----:B------:R-:W0:Y:S02]  /*0020*/  LDC R0, c[0x0][0x388] ;  /* 0x0000e200ff007b82 */ /* 0x000e240000000800 */
[----:B0-----:R-:W-:-:S13]  /*0030*/  ISETP.LE.AND P0, PT, R0, UR5, PT ;  /* 0x0000000500007c0c */ /* 0x001fda000bf03270 */
[----:B------:R-:W-:Y:S05]  /*0040*/  @P0 EXIT ;  /* 0x000000000000094d */ /* 0x000fea0003800000 */
[----:B------:R-:W0:Y:S08]  /*0050*/  S2UR UR6, SR_CTAID.Y ;  /* 0x00000000000679c3 */ /* 0x000e300000002600 */
        /* <DEDUP_REMOVED lines=14> */
[----:B------:R-:W1:Y:S01]  /*0140*/  LDCU.64 UR8, c[0x0][0x380] ;  /* 0x00007000ff0877ac */ /* 0x000e620008000a00 */
[----:B------:R-:W-:Y:S01]  /*0150*/  LOP3.LUT R6, R3, 0x1f, RZ, 0xc0, !PT ;  /* 0x0000001f03067812 */ /* 0x000fe200078ec0ff */
[----:B------:R-:W-:Y:S01]  /*0160*/  BSSY.RECONVERGENT B0, `(.L_x_11) ;  /* 0x0000019000007945 */ /* 0x000fe20003800200 */
[----:B------:R-:W-:Y:S02]  /*0170*/  LOP3.LUT R4, R4, 0x1f, R3, 0xf8, !PT ;  /* 0x0000001f04047812 */ /* 0x000fe400078ef803 */
[----:B------:R-:W-:Y:S02]  /*0180*/  ISETP.NE.AND P4, PT, R6, RZ, PT ;  /* 0x000000ff0600720c */ /* 0x000fe40003f85270 */
[----:B------:R-:W-:-:S05]  /*0190*/  IADD3 R9, P0, PT, R4, 0x20, RZ ;  /* 0x0000002004097810 */ /* 0x000fca0007f1e0ff */
[--C-:B------:R-:W-:Y:S01]  /*01a0*/  IMAD.X R8, RZ, RZ, R5.reuse, P0 ;  /* 0x000000ffff087224 */ /* 0x100fe200000e0605 */
[----:B------:R-:W-:Y:S02]  /*01b0*/  PLOP3.LUT P0, PT, PT, PT, PT, 0x8, 0x80 ;  /* 0x000000000080781c */ /* 0x000fe40003f0e170 */
[-C--:B0-----:R-:W-:Y:S01]  /*01c0*/  ISETP.GE.U32.AND P2, PT, R4, R10.reuse, PT ;  /* 0x0000000a0400720c */ /* 0x081fe20003f46070 */
[----:B------:R-:W-:Y:S01]  /*01d0*/  IMAD.WIDE.U32 R6, R10, UR5, R4 ;  /* 0x000000050a067c25 */ /* 0x000fe2000f8e0004 */
[----:B------:R-:W-:Y:S02]  /*01e0*/  ISETP.GE.U32.AND P1, PT, R9, R10, PT ;  /* 0x0000000a0900720c */ /* 0x000fe40003f26070 */
[-C--:B------:R-:W-:Y:S01]  /*01f0*/  ISETP.GE.AND.EX P2, PT, R5, R11.reuse, PT, P2 ;  /* 0x0000000b0500720c */ /* 0x080fe20003f46320 */
[----:B------:R-:W-:Y:S01]  /*0200*/  IMAD R5, R11, UR5, R7 ;  /* 0x000000050b057c24 */ /* 0x000fe2000f8e0207 */
[----:B-1----:R-:W-:Y:S02]  /*0210*/  LEA R4, P3, R6, UR8, 0x3 ;  /* 0x0000000806047c11 */ /* 0x002fe4000f8618ff */
[----:B------:R-:W-:-:S02]  /*0220*/  ISETP.GE.AND.EX P1, PT, R8, R11, PT, P1 ;  /* 0x0000000b0800720c */ /* 0x000fc40003f26310 */
[----:B------:R-:W-:Y:S01]  /*0230*/  LEA.HI.X R5, R6, UR9, R5, 0x3, P3 ;  /* 0x0000000906057c11 */ /* 0x000fe200098f1c05 */
[----:B------:R-:W0:Y:S01]  /*0240*/  LDCU.64 UR8, c[0x0][0x358] ;  /* 0x00006b00ff0877ac */ /* 0x000e220008000a00 */
[----:B------:R-:W-:-:S05]  /*0250*/  PLOP3.LUT P3, PT, PT, PT, PT, 0x8, 0x80 ;  /* 0x000000000080781c */ /* 0x000fca0003f6e170 */
[----:B------:R-:W-:Y:S08]  /*0260*/  @P2 BRA `(.L_x_12) ;  /* 0x0000000000202947 */ /* 0x000ff00003800000 */
[----:B0-----:R-:W2:Y:S01]  /*0270*/  LDG.E.64.CONSTANT R6, desc[UR8][R4.64] ;  /* 0x0000000804067981 */ /* 0x001ea2000c1e9b00 */
[----:B------:R-:W2:Y:S01]  /*0280*/  LDC.64 R8, c[0x0][0x3a0] ;  /* 0x0000e800ff087b82 */ /* 0x000ea20000000a00 */
[----:B------:R-:W-:Y:S02]  /*0290*/  UMOV UR4, 0x1 ;  /* 0x0000000100047882 */ /* 0x000fe40000000000 */
[----:B------:R-:W-:Y:S02]  /*02a0*/  USHF.L.U32 UR7, UR4, UR6, URZ ;  /* 0x0000000604077299 */ /* 0x000fe400080006ff */
[----:B------:R-:W-:-:S04]  /*02b0*/  USHF.L.U64.HI UR4, UR4, UR6, URZ ;  /* 0x0000000604047299 */ /* 0x000fc800080102ff */
[----:B--2---:R-:W-:Y:S02]  /*02c0*/  LOP3.LUT P3, RZ, R8, UR7, R6, 0x80, !PT ;  /* 0x0000000708ff7c12 */ /* 0x004fe4000f868006 */
[----:B------:R-:W-:-:S04]  /*02d0*/  LOP3.LUT R6, R7, UR4, RZ, 0xc0, !PT ;  /* 0x0000000407067c12 */ /* 0x000fc8000f8ec0ff */
[----:B------:R-:W-:-:S13]  /*02e0*/  LOP3.LUT P3, RZ, R6, R9, RZ, 0xc0, P3 ;  /* 0x0000000906ff7212 */ /* 0x000fda000186c0ff */
.L_x_12:
[----:B0-----:R-:W-:Y:S05]  /*02f0*/  BSYNC.RECONVERGENT B0 ;  /* 0x0000000000007941 */ /* 0x001fea0003800200 */
.L_x_11:
[----:B------:R-:W-:Y:S04]  /*0300*/  BSSY.RECONVERGENT B0, `(.L_x_13) ;  /* 0x000000a000007945 */ /* 0x000fe80003800200 */
[----:B------:R-:W-:Y:S05]  /*0310*/  @P1 BRA `(.L_x_14) ;  /* 0x0000000000201947 */ /* 0x000fea0003800000 */
[----:B------:R-:W2:Y:S01]  /*0320*/  LDG.E.64.CONSTANT R4, desc[UR8][R4.64+0x100] ;  /* 0x0001000804047981 */ /* 0x000ea2000c1e9b00 */
[----:B------:R-:W0:Y:S01]  /*0330*/  LDC.64 R8, c[0x0][0x3a0] ;  /* 0x0000e800ff087b82 */ /* 0x000e220000000a00 */
[----:B------:R-:W-:Y:S02]  /*0340*/  UMOV UR4, 0x1 ;  /* 0x0000000100047882 */ /* 0x000fe40000000000 */
[----:B------:R-:W-:Y:S02]  /*0350*/  USHF.L.U64.HI UR7, UR4, UR6, URZ ;  /* 0x0000000604077299 */ /* 0x000fe400080102ff */
[----:B------:R-:W-:-:S04]  /*0360*/  USHF.L.U32 UR4, UR4, UR6, URZ ;  /* 0x0000000604047299 */ /* 0x000fc800080006ff */
[----:B--2---:R-:W-:Y:S02]  /*0370*/  LOP3.LUT R6, R5, UR7, RZ, 0xc0, !PT ;  /* 0x0000000705067c12 */ /* 0x004fe4000f8ec0ff */
[----:B0-----:R-:W-:-:S04]  /*0380*/  LOP3.LUT P0, RZ, R8, UR4, R4, 0x80, !PT ;  /* 0x0000000408ff7c12 */ /* 0x001fc8000f808004 */
[----:B------:R-:W-:-:S13]  /*0390*/  LOP3.LUT P0, RZ, R6, R9, RZ, 0xc0, P0 ;  /* 0x0000000906ff7212 */ /* 0x000fda000000c0ff */
.L_x_14:
[----:B------:R-:W-:Y:S05]  /*03a0*/  BSYNC.RECONVERGENT B0 ;  /* 0x0000000000007941 */ /* 0x000fea0003800200 */
.L_x_13:
[----:B------:R-:W-:Y:S02]  /*03b0*/  VOTE.ANY R6, PT, P3 ;  /* 0x0000000000067806 */ /* 0x000fe400018e0100 */
[----:B------:R-:W-:Y:S01]  /*03c0*/  VOTE.ANY R7, PT, P0 ;  /* 0x0000000000077806 */ /* 0x000fe200000e0100 */
[----:B------:R-:W-:Y:S06]  /*03d0*/  @P4 EXIT ;  /* 0x000000000000494d */ /* 0x000fec0003800000 */
[----:B------:R-:W0:Y:S01]  /*03e0*/  LDCU.64 UR12, c[0x0][0x3a8] ;  /* 0x00007500ff0c77ac */ /* 0x000e220008000a00 */
[----:B------:R-:W-:Y:S02]  /*03f0*/  IMAD.U32 R4, RZ, RZ, UR6 ;  /* 0x00000006ff047e24 */ /* 0x000fe4000f8e00ff */
[----:B------:R-:W-:Y:S01]  /*0400*/  IMAD.MOV.U32 R5, RZ, RZ, RZ ;  /* 0x000000ffff057224 */ /* 0x000fe200078e00ff */
[----:B------:R-:W-:Y:S01]  /*0410*/  UMOV UR4, URZ ;  /* 0x000000ff00047c82 */ /* 0x000fe20008000000 */
[----:B------:R-:W-:Y:S02]  /*0420*/  IMAD.MOV.U32 R3, RZ, RZ, RZ ;  /* 0x000000ffff037224 */ /* 0x000fe400078e00ff */
[----:B------:R-:W-:-:S04]  /*0430*/  IMAD.WIDE.U32 R4, R0, UR5, R4 ;  /* 0x0000000500047c25 */ /* 0x000fc8000f8e0004 */
[----:B------:R-:W-:Y:S02]  /*0440*/  VIADD R0, R5, UR4 ;  /* 0x0000000405007c36 */ /* 0x000fe40008000000 */
[----:B------:R-:W-:-:S04]  /*0450*/  IMAD.WIDE.U32 R2, R4, UR10, R2 ;  /* 0x0000000a04027c25 */ /* 0x000fc8000f8e0002 */
[----:B------:R-:W-:Y:S01]  /*0460*/  IMAD R5, R0, UR10, RZ ;  /* 0x0000000a00057c24 */ /* 0x000fe2000f8e02ff */
[----:B0-----:R-:W-:-:S03]  /*0470*/  LEA R4, P0, R2, UR12, 0x3 ;  /* 0x0000000c02047c11 */ /* 0x001fc6000f8018ff */
[----:B------:R-:W-:-:S05]  /*0480*/  IMAD.IADD R3, R3, 0x1, R5 ;  /* 0x0000000103037824 */ /* 0x000fca00078e0205 */
[----:B------:R-:W-:-:S05]  /*0490*/  LEA.HI.X R5, R2, UR13, R3, 0x3, P0 ;  /* 0x0000000d02057c11 */ /* 0x000fca00080f1c03 */
[----:B------:R-:W-:Y:S01]  /*04a0*/  STG.E.64 desc[UR8][R4.64], R6 ;  /* 0x0000000604007986 */ /* 0x000fe2000c101b08 */
[----:B------:R-:W-:Y:S05]  /*04b0*/  EXIT ;  /* 0x000000000000794d */ /* 0x000fea0003800000 */
.L_x_15:
        /* <DEDUP_REMOVED lines=12> */
.L_x_27:


//--------------------- .text.pack_bits_all_ballot_multi_kernel_oneshot --------------------------
	.section	.text.pack_bits_all_ballot_multi_kernel_oneshot,"ax",@progbits
	.align	128
        .global         pack_bits_all_ballot_multi_kernel_oneshot
        .type           pack_bits_all_ballot_multi_kernel_oneshot,@function
        .size           pack_bits_all_ballot_multi_kernel_oneshot,(.L_x_28 - pack_bits_all_ballot_multi_kernel_oneshot)
        .other          pack_bits_all_ballot_multi_kernel_oneshot,@"STO_CUDA_ENTRY STV_DEFAULT"
pack_bits_all_ballot_multi_kernel_oneshot:
.text.pack_bits_all_ballot_multi_kernel_oneshot:
[----:B------:R-:W-:Y:S01]  /*0000*/  LDC R1, c[0x0][0x37c] ;  /* 0x0000df00ff017b82 */ /* 0x000fe20000000800 */
[----:B------:R-:W0:Y:S07]  /*0010*/  S2R R0, SR_TID.X ;  /* 0x0000000000007919 */ /* 0x000e2e0000002100 */
[----:B------:R-:W1:Y:S08]  /*0020*/  LDC R2, c[0x0][0x360] ;  /* 0x0000d800ff027b82 */ /* 0x000e700000000800 */
[----:B------:R-:W2:Y:S08]  /*0030*/  S2UR UR7, SR_CTAID.X ;  /* 0x00000000000779c3 */ /* 0x000eb00000002500 */
[----:B------:R-:W3:Y:S01]  /*0040*/  LDC R3, c[0x0][0x394] ;  /* 0x0000e500ff037b82 */ /* 0x000ee20000000800 */
[----:B-1----:R-:W-:-:S02]  /*0050*/  SHF.R.U32.HI R4, RZ, 0x5, R2 ;  /* 0x00000005ff047819 */ /* 0x002fc40000011602 */
[----:B0-----:R-:W-:-:S05]  /*0060*/  SHF.R.U32.HI R5, RZ, 0x5, R0 ;  /* 0x00000005ff057819 */ /* 0x001fca0000011600 */
[----:B--2---:R-:W-:-:S05]  /*0070*/  IMAD R4, R4, UR7, R5 ;  /* 0x0000000704047c24 */ /* 0x004fca000f8e0205 */
[----:B---3--:R-:W-:-:S13]  /*0080*/  ISETP.GE.AND P0, PT, R4, R3, PT ;  /* 0x000000030400720c */ /* 0x008fda0003f06270 */
[----:B------:R-:W-:Y:S05]  /*0090*/  @P0 EXIT ;  /* 0x000000000000094d */ /* 0x000fea0003800000 */
[----:B------:R-:W0:Y:S01]  /*00a0*/  LDCU.128 UR12, c[0x0][0x380] ;  /* 0x00007000ff0c77ac */ /* 0x000e220008000c00 */
[----:B------:R-:W-:Y:S01]  /*00b0*/  IMAD.WIDE.U32 R4, R4, 0x40, RZ ;  /* 0x0000004004047825 */ /* 0x000fe200078e00ff */
[----:B------:R-:W1:Y:S01]  /*00c0*/  LDC R16, c[0x0][0x390] ;  /* 0x0000e400ff107b82 */ /* 0x000e620000000800 */
[----:B------:R-:W2:Y:S01]  /*00d0*/  LDCU.64 UR8, c[0x0][0x358] ;  /* 0x00006b00ff0877ac */ /* 0x000ea20008000a00 */
[----:B------:R-:W-:-:S04]  /*00e0*/  LOP3.LUT R4, R4, 0x1f, R0, 0xf8, !PT ;  /* 0x0000001f04047812 */ /* 0x000fc800078ef800 */
[----:B------:R-:W-:-:S04]  /*00f0*/  IADD3 R6, P2, PT, R4, 0x20, RZ ;  /* 0x0000002004067810 */ /* 0x000fc80007f5e0ff */
[----:B0-----:R-:W-:Y:S01]  /*0100*/  ISETP.GE.U32.AND P1, PT, R6, UR14, PT ;  /* 0x0000000e06007c0c */ /* 0x001fe2000bf26070 */
[----:B------:R-:W-:Y:S01]  /*0110*/  IMAD.X R6, RZ, RZ, R5, P2 ;  /* 0x000000ffff067224 */ /* 0x000fe200010e0605 */
[----:B------:R-:W-:-:S04]  /*0120*/  ISETP.GE.U32.AND P0, PT, R4, UR14, PT ;  /* 0x0000000e04007c0c */ /* 0x000fc8000bf06070 */
[----:B------:R-:W-:Y:S02]  /*0130*/  ISETP.GE.AND.EX P0, PT, R5, UR15, PT, P0 ;  /* 0x0000000f05007c0c */ /* 0x000fe4000bf06300 */
[----:B------:R-:W-:Y:S02]  /*0140*/  ISETP.GE.AND.EX P1, PT, R6, UR15, PT, P1 ;  /* 0x0000000f06007c0c */ /* 0x000fe4000bf26310 */
[----:B------:R-:W-:-:S04]  /*0150*/  LEA R6, P2, R4, UR12, 0x3 ;  /* 0x0000000c04067c11 */ /* 0x000fc8000f8418ff */
[----:B------:R-:W-:-:S05]  /*0160*/  LEA.HI.X R7, R4, UR13, R5, 0x3, P2 ;  /* 0x0000000d04077c11 */ /* 0x000fca00090f1c05 */
[----:B------:R-:W0:Y:S01]  /*0170*/  @!P0 LDC.64 R14, c[0x0][0x398] ;  /* 0x0000e600ff0e8b82 */ /* 0x000e220000000a00 */
[----:B-1----:R-:W-:Y:S01]  /*0180*/  ISETP.GE.AND P2, PT, R16, 0x1, PT ;  /* 0x000000011000780c */ /* 0x002fe20003f46270 */
[----:B--2---:R1:W5:Y:S06]  /*0190*/  @!P0 LDG.E.64.CONSTANT R10, desc[UR8][R6.64] ;  /* 0x00000008060a8981 */ /* 0x00436c000c1e9b00 */
[----:B------:R-:W2:Y:S01]  /*01a0*/  @!P1 LDC.64 R18, c[0x0][0x398] ;  /* 0x0000e600ff129b82 */ /* 0x000ea20000000a00 */
[----:B------:R1:W5:Y:S01]  /*01b0*/  @!P1 LDG.E.64.CONSTANT R12, desc[UR8][R6.64+0x100] ;  /* 0x00010008060c9981 */ /* 0x000362000c1e9b00 */
[----:B------:R-:W-:-:S04]  /*01c0*/  IMAD.MOV.U32 R4, RZ, RZ, RZ ;  /* 0x000000ffff047224 */ /* 0x000fc800078e00ff */
[----:B------:R-:W-:Y:S05]  /*01d0*/  @!P2 EXIT ;  /* 0x000000000000a94d */ /* 0x000fea0003800000 */
[C---:B------:R-:W-:Y:S02]  /*01e0*/  ISETP.GE.U32.AND P2, PT, R16.reuse, 0x4, PT ;  /* 0x000000041000780c */ /* 0x040fe40003f46070 */
[----:B-1----:R-:W-:Y:S02]  /*01f0*/  CS2R R6, SRZ ;  /* 0x0000000000067805 */ /* 0x002fe4000001ff00 */
[----:B------:R-:W-:Y:S01]  /*0200*/  LOP3.LUT R5, R16, 0x3, RZ, 0xc0, !PT ;  /* 0x0000000310057812 */ /* 0x000fe200078ec0ff */
[----:B------:R-:W-:Y:S01]  /*0210*/  IMAD.MOV.U32 R8, RZ, RZ, RZ ;  /* 0x000000ffff087224 */ /* 0x000fe200078e00ff */
[----:B0----5:R-:W-:Y:S01]  /*0220*/  @!P0 LOP3.LUT R4, R10, R14, RZ, 0xc0, !PT ;  /* 0x0000000e0a048212 */ /* 0x021fe200078ec0ff */
[----:B------:R-:W-:Y:S01]  /*0230*/  IMAD.MOV.U32 R10, RZ, RZ, RZ ;  /* 0x000000ffff0a7224 */ /* 0x000fe200078e00ff */
[----:B------:R-:W-:Y:S02]  /*0240*/  ISETP.NE.AND P4, PT, R5, RZ, PT ;  /* 0x000000ff0500720c */ /* 0x000fe40003f85270 */
[----:B------:R-:W-:-:S02]  /*0250*/  @!P0 LOP3.LUT R6, R11, R15, RZ, 0xc0, !PT ;  /* 0x0000000f0b068212 */ /* 0x000fc400078ec0ff */
[----:B--2---:R-:W-:Y:S02]  /*0260*/  @!P1 LOP3.LUT R7, R12, R18, RZ, 0xc0, !PT ;  /* 0x000000120c079212 */ /* 0x004fe400078ec0ff */
[----:B------:R-:W-:Y:S02]  /*0270*/  @!P1 LOP3.LUT R8, R13, R19, RZ, 0xc0, !PT ;  /* 0x000000130d089212 */ /* 0x000fe400078ec0ff */
[----:B------:R-:W-:Y:S01]  /*0280*/  LOP3.LUT R9, R0, 0x1f, RZ, 0xc0, !PT ;  /* 0x0000001f00097812 */ /* 0x000fe200078ec0ff */
[----:B------:R-:W-:Y:S06]  /*0290*/  @!P2 BRA `(.L_x_16) ;  /* 0x00000004003ca947 */ /* 0x000fec0003800000 */
[----:B------:R-:W-:Y:S01]  /*02a0*/  SHF.R.U64 R14, R0, 0x5, RZ ;  /* 0x00000005000e7819 */ /* 0x000fe200000012ff */
[----:B------:R-:W-:Y:S01]  /*02b0*/  IMAD.MOV.U32 R15, RZ, RZ, RZ ;  /* 0x000000ffff0f7224 */ /* 0x000fe200078e00ff */
[----:B------:R-:W-:Y:S01]  /*02c0*/  SHF.R.U64 R11, R2, 0x5, RZ ;  /* 0x00000005020b7819 */ /* 0x000fe200000012ff */
[----:B------:R-:W0:Y:S01]  /*02d0*/  LDC R26, c[0x0][0x3a0] ;  /* 0x0000e800ff1a7b82 */ /* 0x000e220000000800 */
[----:B------:R-:W-:Y:S01]  /*02e0*/  UMOV UR4, URZ ;  /* 0x000000ff00047c82 */ /* 0x000fe20008000000 */
[----:B------:R-:W-:Y:S01]  /*02f0*/  LOP3.LUT R10, R16, 0x7ffffffc, RZ, 0xc0, !PT ;  /* 0x7ffffffc100a7812 */ /* 0x000fe200078ec0ff */
[----:B------:R-:W-:Y:S01]  /*0300*/  UMOV UR11, 0x3 ;  /* 0x00000003000b7882 */ /* 0x000fe20000000000 */
[----:B------:R-:W-:Y:S01]  /*0310*/  IMAD.WIDE.U32 R14, R11, UR7, R14 ;  /* 0x000000070b0e7c25 */ /* 0x000fe2000f8e000e */
[----:B------:R-:W-:-:S03]  /*0320*/  ISETP.NE.AND P5, PT, R9, RZ, PT ;  /* 0x000000ff0900720c */ /* 0x000fc60003fa5270 */
[----:B------:R-:W1:Y:S01]  /*0330*/  LDC R11, c[0x0][0x3a4] ;  /* 0x0000e900ff0b7b82 */ /* 0x000e620000000800 */
[----:B------:R-:W-:Y:S01]  /*0340*/  VIADD R15, R15, UR4 ;  /* 0x000000040f0f7c36 */ /* 0x000fe20008000000 */
[----:B------:R-:W-:Y:S01]  /*0350*/  IADD3 R24, P1, PT, R14, R3, RZ ;  /* 0x000000030e187210 */ /* 0x000fe20007f3e0ff */
[----:B------:R-:W-:Y:S01]  /*0360*/  IMAD.MOV R27, RZ, RZ, -R10 ;  /* 0x000000ffff1b7224 */ /* 0x000fe200078e0a0a */
[C---:B------:R-:W-:Y:S01]  /*0370*/  LEA R23, P0, R3.reuse, R14, 0x1 ;  /* 0x0000000e03177211 */ /* 0x040fe200078008ff */
[----:B------:R-:W-:-:S03]  /*0380*/  IMAD.WIDE.U32 R12, R3, 0x3, R14 ;  /* 0x00000003030c7825 */ /* 0x000fc600078e000e */
[----:B------:R-:W-:Y:S01]  /*0390*/  LEA.HI.X R28, R3, R15, RZ, 0x1, P0 ;  /* 0x0000000f031c7211 */ /* 0x000fe200000f0cff */
[----:B------:R-:W-:Y:S02]  /*03a0*/  IMAD.X R25, RZ, RZ, R15, P1 ;  /* 0x000000ffff197224 */ /* 0x000fe400008e060f */
[----:B------:R-:W-:Y:S01]  /*03b0*/  VIADD R15, R13, UR4 ;  /* 0x000000040d0f7c36 */ /* 0x000fe20008000000 */
[----:B------:R-:W-:Y:S02]  /*03c0*/  SHF.L.U64.HI R28, R23, 0x3, R28 ;  /* 0x00000003171c7819 */ /* 0x000fe4000001021c */
[----:B------:R-:W-:Y:S02]  /*03d0*/  SHF.L.U64.HI R25, R24, 0x3, R25 ;  /* 0x0000000318197819 */ /* 0x000fe40000010219 */
[----:B------:R-:W-:-:S07]  /*03e0*/  SHF.L.U64.HI R22, R12, 0x3, R15 ;  /* 0x000000030c167819 */ /* 0x000fce000001020f */
.L_x_17:
[----:B------:R-:W-:Y:S01]  /*03f0*/  UIADD3 UR4, UPT, UPT, UR11, -0x3, URZ ;  /* 0xfffffffd0b047890 */ /* 0x000fe2000fffe0ff */
[----:B--2---:R-:W-:Y:S01]  /*0400*/  @!P5 SHF.R.U32.HI R14, RZ, 0x5, R2 ;  /* 0x00000005ff0ed819 */ /* 0x004fe20000011602 */
[----:B------:R-:W-:Y:S01]  /*0410*/  UMOV UR6, 0x1 ;  /* 0x0000000100067882 */ /* 0x000fe20000000000 */
[----:B------:R-:W-:Y:S01]  /*0420*/  @!P5 SHF.R.U32.HI R15, RZ, 0x5, R0 ;  /* 0x00000005ff0fd819 */ /* 0x000fe20000011600 */
[----:B------:R-:W-:Y:S01]  /*0430*/  USHF.L.U32 UR10, UR6, UR4, URZ ;  /* 0x00000004060a7299 */ /* 0x000fe200080006ff */
[----:B0-----:R-:W-:Y:S01]  /*0440*/  @!P5 LEA R20, P6, R24, R26, 0x3 ;  /* 0x0000001a1814d211 */ /* 0x001fe200078c18ff */
[----:B------:R-:W-:Y:S01]  /*0450*/  USHF.L.U64.HI UR5, UR6, UR4, URZ ;  /* 0x0000000406057299 */ /* 0x000fe200080102ff */
[----:B------:R-:W-:Y:S01]  /*0460*/  VIADD R27, R27, 0x4 ;  /* 0x000000041b1b7836 */ /* 0x000fe20000000000 */
[----:B------:R-:W-:Y:S01]  /*0470*/  UIADD3 UR4, UPT, UPT, UR11, -0x2, URZ ;  /* 0xfffffffe0b047890 */ /* 0x000fe2000fffe0ff */
[----:B------:R-:W-:Y:S01]  /*0480*/  @!P5 IMAD R19, R14, UR7, R15 ;  /* 0x000000070e13dc24 */ /* 0x000fe2000f8e020f */
[----:B------:R-:W-:Y:S01]  /*0490*/  LOP3.LUT P1, RZ, R7, UR10, RZ, 0xc0, !PT ;  /* 0x0000000a07ff7c12 */ /* 0x000fe2000f82c0ff */
[----:B------:R-:W-:Y:S01]  /*04a0*/  @!P5 IMAD.MOV.U32 R14, RZ, RZ, R26 ;  /* 0x000000ffff0ed224 */ /* 0x000fe200078e001a */
[----:B------:R-:W-:Y:S01]  /*04b0*/  LOP3.LUT P0, RZ, R4, UR10, RZ, 0xc0, !PT ;  /* 0x0000000a04ff7c12 */ /* 0x000fe2000f80c0ff */
[----:B------:R-:W-:Y:S01]  /*04c0*/  USHF.L.U32 UR10, UR6, UR4, URZ ;  /* 0x00000004060a7299 */ /* 0x000fe200080006ff */
[----:B------:R-:W-:Y:S01]  /*04d0*/  LOP3.LUT P1, RZ, R8, UR5, RZ, 0xc0, P1 ;  /* 0x0000000508ff7c12 */ /* 0x000fe2000882c0ff */
[----:B------:R-:W-:Y:S01]  /*04e0*/  USHF.L.U64.HI UR4, UR6, UR4, URZ ;  /* 0x0000000406047299 */ /* 0x000fe200080102ff */
[----:B------:R-:W-:Y:S01]  /*04f0*/  LOP3.LUT P0, RZ, R6, UR5, RZ, 0xc0, P0 ;  /* 0x0000000506ff7c12 */ /* 0x000fe2000800c0ff */
[----:B------:R-:W-:Y:S01]  /*0500*/  UIADD3 UR5, UPT, UPT, UR11, -0x1, URZ ;  /* 0xffffffff0b057890 */ /* 0x000fe2000fffe0ff */
[----:B-1----:R-:W-:Y:S01]  /*0510*/  @!P5 IMAD.MOV.U32 R15, RZ, RZ, R11 ;  /* 0x000000ffff0fd224 */ /* 0x002fe200078e000b */
[----:B------:R-:W-:Y:S01]  /*0520*/  LOP3.LUT P2, RZ, R4, UR10, RZ, 0xc0, !PT ;  /* 0x0000000a04ff7c12 */ /* 0x000fe2000f84c0ff */
[----:B------:R-:W-:Y:S01]  /*0530*/  @!P5 IMAD.X R21, R11, 0x1, R25, P6 ;  /* 0x000000010b15d824 */ /* 0x000fe200030e0619 */
[----:B------:R-:W-:Y:S01]  /*0540*/  LOP3.LUT P3, RZ, R7, UR10, RZ, 0xc0, !PT ;  /* 0x0000000a07ff7c12 */ /* 0x000fe2000f86c0ff */
[----:B------:R-:W-:Y:S01]  /*0550*/  USHF.L.U32 UR10, UR6, UR5, URZ ;  /* 0x00000005060a7299 */ /* 0x000fe200080006ff */
[----:B------:R-:W-:Y:S01]  /*0560*/  LOP3.LUT P2, RZ, R6, UR4, RZ, 0xc0, P2 ;  /* 0x0000000406ff7c12 */ /* 0x000fe2000904c0ff */
[----:B------:R-:W-:Y:S01]  /*0570*/  USHF.L.U64.HI UR5, UR6, UR5, URZ ;  /* 0x0000000506057299 */ /* 0x000fe200080102ff */
[----:B------:R-:W-:Y:S01]  /*0580*/  LOP3.LUT P3, RZ, R8, UR4, RZ, 0xc0, P3 ;  /* 0x0000000408ff7c12 */ /* 0x000fe2000986c0ff */
[----:B------:R-:W-:Y:S01]  /*0590*/  @!P5 IMAD.WIDE.U32 R18, R19, 0x8, R14 ;  /* 0x000000081312d825 */ /* 0x000fe200078e000e */
[----:B------:R-:W-:Y:S01]  /*05a0*/  VOTE.ANY R17, PT, P1 ;  /* 0x0000000000117806 */ /* 0x000fe200008e0100 */
[----:B------:R-:W-:Y:S01]  /*05b0*/  USHF.L.U64.HI UR4, UR6, UR11, URZ ;  /* 0x0000000b06047299 */ /* 0x000fe200080102ff */
[----:B------:R-:W-:-:S02]  /*05c0*/  VOTE.ANY R16, PT, P0 ;  /* 0x0000000000107806 */ /* 0x000fc400000e0100 */
[----:B------:R-:W-:Y:S02]  /*05d0*/  LOP3.LUT P1, RZ, R4, UR10, RZ, 0xc0, !PT ;  /* 0x0000000a04ff7c12 */ /* 0x000fe4000f82c0ff */
[----:B------:R-:W-:Y:S01]  /*05e0*/  LOP3.LUT P0, RZ, R7, UR10, RZ, 0xc0, !PT ;  /* 0x0000000a07ff7c12 */ /* 0x000fe2000f80c0ff */
[----:B------:R-:W-:Y:S01]  /*05f0*/  USHF.L.U32 UR10, UR6, UR11, URZ ;  /* 0x0000000b060a7299 */ /* 0x000fe200080006ff */
[----:B------:R-:W-:Y:S01]  /*0600*/  LOP3.LUT P1, RZ, R6, UR5, RZ, 0xc0, P1 ;  /* 0x0000000506ff7c12 */ /* 0x000fe2000882c0ff */
[----:B------:R0:W-:Y:S01]  /*0610*/  @!P5 STG.E.64 desc[UR8][R18.64], R16 ;  /* 0x000000101200d986 */ /* 0x0001e2000c101b08 */
[----:B------:R-:W-:Y:S01]  /*0620*/  LOP3.LUT P0, RZ, R8, UR5, RZ, 0xc0, P0 ;  /* 0x0000000508ff7c12 */ /* 0x000fe2000800c0ff */
[----:B------:R-:W-:Y:S01]  /*0630*/  UIADD3 UR11, UPT, UPT, UR11, 0x4, URZ ;  /* 0x000000040b0b7890 */ /* 0x000fe2000fffe0ff */
[----:B------:R-:W-:Y:S02]  /*0640*/  VOTE.ANY R14, PT, P2 ;  /* 0x00000000000e7806 */ /* 0x000fe400010e0100 */
[----:B------:R-:W-:-:S02]  /*0650*/  VOTE.ANY R15, PT, P3 ;  /* 0x00000000000f7806 */ /* 0x000fc400018e0100 */
[----:B------:R-:W-:Y:S02]  /*0660*/  LOP3.LUT P2, RZ, R4, UR10, RZ, 0xc0, !PT ;  /* 0x0000000a04ff7c12 */ /* 0x000fe4000f84c0ff */
[----:B------:R-:W-:Y:S01]  /*0670*/  LOP3.LUT P3, RZ, R7, UR10, RZ, 0xc0, !PT ;  /* 0x0000000a07ff7c12 */ /* 0x000fe2000f86c0ff */
[----:B------:R1:W-:Y:S01]  /*0680*/  @!P5 STG.E.64 desc[UR8][R20.64], R14 ;  /* 0x0000000e1400d986 */ /* 0x0003e2000c101b08 */
[----:B------:R-:W-:Y:S02]  /*0690*/  LOP3.LUT P2, RZ, R6, UR4, RZ, 0xc0, P2 ;  /* 0x0000000406ff7c12 */ /* 0x000fe4000904c0ff */
[----:B------:R-:W-:Y:S02]  /*06a0*/  LOP3.LUT P3, RZ, R8, UR4, RZ, 0xc0, P3 ;  /* 0x0000000408ff7c12 */ /* 0x000fe4000986c0ff */
[----:B0-----:R-:W-:Y:S02]  /*06b0*/  VOTE.ANY R16, PT, P1 ;  /* 0x0000000000107806 */ /* 0x001fe400008e0100 */
[----:B------:R-:W-:-:S02]  /*06c0*/  ISETP.NE.AND P1, PT, R27, RZ, PT ;  /* 0x000000ff1b00720c */ /* 0x000fc40003f25270 */
[----:B------:R-:W-:Y:S02]  /*06d0*/  VOTE.ANY R17, PT, P0 ;  /* 0x0000000000117806 */ /* 0x000fe400000e0100 */
[-C--:B------:R-:W-:Y:S02]  /*06e0*/  @!P5 LEA R18, P0, R12, R26.reuse, 0x3 ;  /* 0x0000001a0c12d211 */ /* 0x080fe400078018ff */
[----:B-1----:R-:W-:-:S03]  /*06f0*/  @!P5 LEA R14, P6, R23, R26, 0x3 ;  /* 0x0000001a170ed211 */ /* 0x002fc600078c18ff */
[C---:B------:R-:W-:Y:S01]  /*0700*/  @!P5 IMAD.X R19, R11.reuse, 0x1, R22, P0 ;  /* 0x000000010b13d824 */ /* 0x040fe200000e0616 */
[----:B------:R-:W-:Y:S01]  /*0710*/  VOTE.ANY R20, PT, P2 ;  /* 0x0000000000147806 */ /* 0x000fe200010e0100 */
[----:B------:R-:W-:Y:S01]  /*0720*/  @!P5 IMAD.X R15, R11, 0x1, R28, P6 ;  /* 0x000000010b0fd824 */ /* 0x000fe200030e061c */
[----:B------:R-:W-:Y:S02]  /*0730*/  VOTE.ANY R21, PT, P3 ;  /* 0x0000000000157806 */ /* 0x000fe400018e0100 */
[C---:B------:R-:W-:Y:S02]  /*0740*/  LEA R26, P0, R3.reuse, R26, 0x5 ;  /* 0x0000001a031a7211 */ /* 0x040fe400078028ff */
[----:B------:R2:W-:Y:S02]  /*0750*/  @!P5 STG.E.64 desc[UR8][R14.64], R16 ;  /* 0x000000100e00d986 */ /* 0x0005e4000c101b08 */
[----:B------:R-:W-:Y:S02]  /*0760*/  LEA.HI.X R11, R3, R11, RZ, 0x5, P0 ;  /* 0x0000000b030b7211 */ /* 0x000fe400000f2cff */
[----:B------:R2:W-:Y:S01]  /*0770*/  @!P5 STG.E.64 desc[UR8][R18.64], R20 ;  /* 0x000000141200d986 */ /* 0x0005e2000c101b08 */
[----:B------:R-:W-:Y:S06]  /*0780*/  @P1 BRA `(.L_x_17) ;  /* 0xfffffffc00181947 */ /* 0x000fec000383ffff */
.L_x_16:
[----:B------:R-:W-:Y:S05]  /*0790*/  @!P4 EXIT ;  /* 0x000000000000c94d */ /* 0x000fea0003800000 */
[----:B------:R-:W0:Y:S01]  /*07a0*/  LDC R3, c[0x0][0x394] ;  /* 0x0000e500ff037b82 */ /* 0x000e220000000800 */
[----:B------:R-:W-:Y:S01]  /*07b0*/  SHF.R.U64 R12, R0, 0x5, RZ ;  /* 0x00000005000c7819 */ /* 0x000fe200000012ff */
[----:B------:R-:W1:Y:S01]  /*07c0*/  LDCU.64 UR10, c[0x0][0x3a0] ;  /* 0x00007400ff0a77ac */ /* 0x000e620008000a00 */
[----:B------:R-:W-:Y:S01]  /*07d0*/  SHF.R.U64 R11, R2, 0x5, RZ ;  /* 0x00000005020b7819 */ /* 0x000fe200000012ff */
[----:B------:R-:W-:Y:S01]  /*07e0*/  IMAD.MOV.U32 R13, RZ, RZ, RZ ;  /* 0x000000ffff0d7224 */ /* 0x000fe200078e00ff */
[----:B------:R-:W-:Y:S01]  /*07f0*/  ISETP.NE.AND P2, PT, R9, RZ, PT ;  /* 0x000000ff0900720c */ /* 0x000fe20003f45270 */
[----:B------:R-:W-:Y:S01]  /*0800*/  UMOV UR4, URZ ;  /* 0x000000ff00047c82 */ /* 0x000fe20008000000 */
[----:B------:R-:W-:Y:S02]  /*0810*/  IMAD.MOV R5, RZ, RZ, -R5 ;  /* 0x000000ffff057224 */ /* 0x000fe400078e0a05 */
[----:B------:R-:W-:-:S04]  /*0820*/  IMAD.WIDE.U32 R12, R11, UR7, R12 ;  /* 0x000000070b0c7c25 */ /* 0x000fc8000f8e000c */
[----:B------:R-:W-:Y:S02]  /*0830*/  VIADD R13, R13, UR4 ;  /* 0x000000040d0d7c36 */ /* 0x000fe40008000000 */
[----:B--2---:R-:W-:Y:S02]  /*0840*/  IMAD.MOV.U32 R15, RZ, RZ, R10 ;  /* 0x000000ffff0f7224 */ /* 0x004fe400078e000a */
[----:B------:R-:W-:Y:S02]  /*0850*/  IMAD.MOV.U32 R16, RZ, RZ, 0x1 ;  /* 0x00000001ff107424 */ /* 0x000fe400078e00ff */
[----:B0-----:R-:W-:-:S04]  /*0860*/  IMAD.WIDE.U32 R12, R10, R3, R12 ;  /* 0x000000030a0c7225 */ /* 0x001fc800078e000c */
[----:B------:R-:W-:Y:S01]  /*0870*/  VIADD R9, R13, UR4 ;  /* 0x000000040d097c36 */ /* 0x000fe20008000000 */
[----:B-1----:R-:W-:-:S04]  /*0880*/  LEA R2, P0, R12, UR10, 0x3 ;  /* 0x0000000a0c027c11 */ /* 0x002fc8000f8018ff */
[----:B------:R-:W-:-:S09]  /*0890*/  LEA.HI.X R14, R12, UR11, R9, 0x3, P0 ;  /* 0x0000000b0c0e7c11 */ /* 0x000fd200080f1c09 */
.L_x_18:
[CC--:B------:R-:W-:Y:S01]  /*08a0*/  SHF.L.U32 R0, R16.reuse, R15.reuse, RZ ;  /* 0x0000000f10007219 */ /* 0x0c0fe200000006ff */
[----:B------:R-:W-:Y:S01]  /*08b0*/  VIADD R5, R5, 0x1 ;  /* 0x0000000105057836 */ /* 0x000fe20000000000 */
[----:B------:R-:W-:Y:S01]  /*08c0*/  SHF.L.U64.HI R9, R16, R15, RZ ;  /* 0x0000000f10097219 */ /* 0x000fe200000102ff */
[----:B0-----:R-:W-:Y:S01]  /*08d0*/  @!P2 IMAD.MOV.U32 R12, RZ, RZ, R2 ;  /* 0x000000ffff0ca224 */ /* 0x001fe200078e0002 */
[C---:B------:R-:W-:Y:S01]  /*08e0*/  LOP3.LUT P1, RZ, R0.reuse, R7, RZ, 0xc0, !PT ;  /* 0x0000000700ff7212 */ /* 0x040fe2000782c0ff */
[----:B------:R-:W-:Y:S01]  /*08f0*/  @!P2 IMAD.MOV.U32 R13, RZ, RZ, R14 ;  /* 0x000000ffff0da224 */ /* 0x000fe200078e000e */
[----:B------:R-:W-:Y:S01]  /*0900*/  LOP3.LUT P0, RZ, R0, R4, RZ, 0xc0, !PT ;  /* 0x0000000400ff7212 */ /* 0x000fe2000780c0ff */
[----:B------:R-:W-:Y:S01]  /*0910*/  VIADD R15, R15, 0x1 ;  /* 0x000000010f0f7836 */ /* 0x000fe20000000000 */
[C---:B------:R-:W-:Y:S02]  /*0920*/  LOP3.LUT P1, RZ, R9.reuse, R8, RZ, 0xc0, P1 ;  /* 0x0000000809ff7212 */ /* 0x040fe4000082c0ff */
[----:B------:R-:W-:-:S11]  /*0930*/  LOP3.LUT P0, RZ, R9, R6, RZ, 0xc0, P0 ;  /* 0x0000000609ff7212 */ /* 0x000fd6000000c0ff */
[----:B------:R-:W-:Y:S02]  /*0940*/  VOTE.ANY R11, PT, P1 ;  /* 0x00000000000b7806 */ /* 0x000fe400008e0100 */
[----:B------:R-:W-:Y:S02]  /*0950*/  ISETP.NE.AND P1, PT, R5, RZ, PT ;  /* 0x000000ff0500720c */ /* 0x000fe40003f25270 */
[----:B------:R-:W-:Y:S02]  /*0960*/  VOTE.ANY R10, PT, P0 ;  /* 0x00000000000a7806 */ /* 0x000fe400000e0100 */
[----:B------:R-:W-:-:S03]  /*0970*/  LEA R2, P0, R3, R2, 0x3 ;  /* 0x0000000203027211 */ /* 0x000fc600078018ff */
[----:B------:R0:W-:Y:S01]  /*0980*/  @!P2 STG.E.64 desc[UR8][R12.64], R10 ;  /* 0x0000000a0c00a986 */ /* 0x0001e2000c101b08 */
[----:B------:R-:W-:-:S05]  /*0990*/  LEA.HI.X R14, R3, R14, RZ, 0x3, P0 ;  /* 0x0000000e030e7211 */ /* 0x000fca00000f1cff */
[----:B------:R-:W-:Y:S05]  /*09a0*/  @P1 BRA `(.L_x_18) ;  /* 0xfffffffc00bc1947 */ /* 0x000fea000383ffff */
[----:B------:R-:W-:Y:S05]  /*09b0*/  EXIT ;  /* 0x000000000000794d */ /* 0x000fea0003800000 */
.L_x_19:
        /* <DEDUP_REMOVED lines=12> */
.L_x_28:


//--------------------- .text.pack_bits_all_ballot_multi_kernel --------------------------
	.section	.text.pack_bits_all_ballot_multi_kernel,"ax",@progbits
	.align	128
        .global         pack_bits_all_ballot_multi_kernel
        .type           pack_bits_all_ballot_multi_kernel,@function
        .size           pack_bits_all_ballot_multi_kernel,(.L_x_29 - pack_bits_all_ballot_multi_kernel)
        .other          pack_bits_all_ballot_multi_kernel,@"STO_CUDA_ENTRY STV_DEFAULT"
pack_bits_all_ballot_multi_kernel:
.text.pack_bits_all_ballot_multi_kernel:
[----:B------:R-:W-:Y:S08]  /*0000*/  LDC R1, c[0x0][0x37c] ;  /* 0x0000df00ff017b82 */ /* 0x000ff00000000800 */
[----:B------:R-:W0:Y:S08]  /*0010*/  S2UR UR5, SR_CTAID.Y ;  /* 0x00000000000579c3 */ /* 0x000e300000002600 */
[----:B------:R-:W0:Y:S02]  /*0020*/  LDC R0, c[0x0][0x390] ;  /* 0x0000e400ff007b82 */ /* 0x000e240000000800 */
[----:B0-----:R-:W-:-:S13]  /*0030*/  ISETP.LE.AND P0, PT, R0, UR5, PT ;  /* 0x0000000500007c0c */ /* 0x001fda000bf03270 */
[----:B------:R-:W-:Y:S05]  /*0040*/  @P0 EXIT ;  /* 0x000000000000094d */ /* 0x000fea0003800000 */
[----:B------:R-:W0:Y:S01]  /*0050*/  S2R R3, SR_TID.X ;  /* 0x0000000000037919 */ /* 0x000e220000002100 */
[----:B------:R-:W1:Y:S01]  /*0060*/  LDCU UR4, c[0x0][0x360] ;  /* 0x00006c00ff0477ac */ /* 0x000e620008000800 */
[----:B------:R-:W2:Y:S01]  /*0070*/  LDC R9, c[0x0][0x394] ;  /* 0x0000e500ff097b82 */ /* 0x000ea20000000800 */
[----:B------:R-:W3:Y:S01]  /*0080*/  S2R R5, SR_CTAID.X ;  /* 0x0000000000057919 */ /* 0x000ee20000002500 */
[----:B-1----:R-:W-:Y:S01]  /*0090*/  USHF.R.U32.HI UR4, URZ, 0x5, UR4 ;  /* 0x00000005ff047899 */ /* 0x002fe20008011604 */
[----:B0-----:R-:W-:-:S05]  /*00a0*/  SHF.R.U32.HI R2, RZ, 0x5, R3 ;  /* 0x00000005ff027819 */ /* 0x001fca0000011603 */
[----:B---3--:R-:W-:-:S05]  /*00b0*/  IMAD R2, R5, UR4, R2 ;  /* 0x0000000405027c24 */ /* 0x008fca000f8e0202 */
[----:B--2---:R-:W-:-:S13]  /*00c0*/  ISETP.GE.AND P0, PT, R2, R9, PT ;  /* 0x000000090200720c */ /* 0x004fda0003f06270 */
[----:B------:R-:W-:Y:S05]  /*00d0*/  @P0 EXIT ;  /* 0x000000000000094d */ /* 0x000fea0003800000 */
[----:B------:R-:W0:Y:S01]  /*00e0*/  LDCU.128 UR8, c[0x0][0x380] ;  /* 0x00007000ff0877ac */ /* 0x000e220008000c00 */
[----:B------:R-:W-:Y:S01]  /*00f0*/  IMAD.WIDE.U32 R4, R2, 0x40, RZ ;  /* 0x0000004002047825 */ /* 0x000fe200078e00ff */
[----:B------:R-:W-:Y:S01]  /*0100*/  LOP3.LUT R0, R3, 0x1f, RZ, 0xc0, !PT ;  /* 0x0000001f03007812 */ /* 0x000fe200078ec0ff */
[----:B------:R-:W-:Y:S01]  /*0110*/  BSSY.RECONVERGENT B0, `(.L_x_20) ;  /* 0x0000017000007945 */ /* 0x000fe20003800200 */
[----:B------:R-:W1:Y:S01]  /*0120*/  LDCU.64 UR6, c[0x0][0x358] ;  /* 0x00006b00ff0677ac */ /* 0x000e620008000a00 */
[----:B------:R-:W-:Y:S02]  /*0130*/  LOP3.LUT R7, R4, 0x1f, R3, 0xf8, !PT ;  /* 0x0000001f04077812 */ /* 0x000fe400078ef803 */
[----:B------:R-:W-:Y:S02]  /*0140*/  ISETP.NE.AND P4, PT, R0, RZ, PT ;  /* 0x000000ff0000720c */ /* 0x000fe40003f85270 */
[C---:B------:R-:W-:Y:S02]  /*0150*/  IADD3 R4, P0, PT, R7.reuse, 0x20, RZ ;  /* 0x0000002007047810 */ /* 0x040fe40007f1e0ff */
[----:B0-----:R-:W-:-:S02]  /*0160*/  ISETP.GE.U32.AND P2, PT, R7, UR10, PT ;  /* 0x0000000a07007c0c */ /* 0x001fc4000bf46070 */
[----:B------:R-:W-:Y:S01]  /*0170*/  ISETP.GE.U32.AND P1, PT, R4, UR10, PT ;  /* 0x0000000a04007c0c */ /* 0x000fe2000bf26070 */
[----:B------:R-:W-:Y:S01]  /*0180*/  IMAD.X R4, RZ, RZ, R5, P0 ;  /* 0x000000ffff047224 */ /* 0x000fe200000e0605 */
[----:B------:R-:W-:Y:S02]  /*0190*/  ISETP.GE.AND.EX P2, PT, R5, UR11, PT, P2 ;  /* 0x0000000b05007c0c */ /* 0x000fe4000bf46320 */
[----:B------:R-:W-:Y:S02]  /*01a0*/  PLOP3.LUT P0, PT, PT, PT, PT, 0x8, 0x80 ;  /* 0x000000000080781c */ /* 0x000fe40003f0e170 */
[----:B------:R-:W-:Y:S02]  /*01b0*/  ISETP.GE.AND.EX P1, PT, R4, UR11, PT, P1 ;  /* 0x0000000b04007c0c */ /* 0x000fe4000bf26310 */
[----:B------:R-:W-:-:S04]  /*01c0*/  LEA R4, P3, R7, UR8, 0x3 ;  /* 0x0000000807047c11 */ /* 0x000fc8000f8618ff */
[----:B------:R-:W-:Y:S02]  /*01d0*/  LEA.HI.X R5, R7, UR9, R5, 0x3, P3 ;  /* 0x0000000907057c11 */ /* 0x000fe400098f1c05 */
[----:B------:R-:W-:Y:S01]  /*01e0*/  PLOP3.LUT P3, PT, PT, PT, PT, 0x8, 0x80 ;  /* 0x000000000080781c */ /* 0x000fe20003f6e170 */
[----:B-1----:R-:W-:-:S12]  /*01f0*/  @P2 BRA `(.L_x_21) ;  /* 0x0000000000202947 */ /* 0x002fd80003800000 */
[----:B------:R-:W2:Y:S01]  /*0200*/  LDG.E.64.CONSTANT R6, desc[UR6][R4.64] ;  /* 0x0000000604067981 */ /* 0x000ea2000c1e9b00 */
[----:B------:R-:W2:Y:S01]  /*0210*/  LDC.64 R10, c[0x0][0x398] ;  /* 0x0000e600ff0a7b82 */ /* 0x000ea20000000a00 */
[----:B------:R-:W-:Y:S02]  /*0220*/  UMOV UR4, 0x1 ;  /* 0x0000000100047882 */ /* 0x000fe40000000000 */
[----:B------:R-:W-:Y:S02]  /*0230*/  USHF.L.U32 UR8, UR4, UR5, URZ ;  /* 0x0000000504087299 */ /* 0x000fe400080006ff */
[----:B------:R-:W-:-:S04]  /*0240*/  USHF.L.U64.HI UR4, UR4, UR5, URZ ;  /* 0x0000000504047299 */ /* 0x000fc800080102ff */
[----:B--2---:R-:W-:Y:S02]  /*0250*/  LOP3.LUT P3, RZ, R10, UR8, R6, 0x80, !PT ;  /* 0x000000080aff7c12 */ /* 0x004fe4000f868006 */
[----:B------:R-:W-:-:S04]  /*0260*/  LOP3.LUT R6, R7, UR4, RZ, 0xc0, !PT ;  /* 0x0000000407067c12 */ /* 0x000fc8000f8ec0ff */
[----:B------:R-:W-:-:S13]  /*0270*/  LOP3.LUT P3, RZ, R6, R11, RZ, 0xc0, P3 ;  /* 0x0000000b06ff7212 */ /* 0x000fda000186c0ff */
.L_x_21:
[----:B------:R-:W-:Y:S05]  /*0280*/  BSYNC.RECONVERGENT B0 ;  /* 0x0000000000007941 */ /* 0x000fea0003800200 */
.L_x_20:
        /* <DEDUP_REMOVED lines=10> */
.L_x_23:
[----:B------:R-:W-:Y:S05]  /*0330*/  BSYNC.RECONVERGENT B0 ;  /* 0x0000000000007941 */ /* 0x000fea0003800200 */
.L_x_22:
[----:B------:R-:W-:Y:S02]  /*0340*/  VOTE.ANY R4, PT, P3 ;  /* 0x0000000000047806 */ /* 0x000fe400018e0100 */
[----:B------:R-:W-:Y:S01]  /*0350*/  VOTE.ANY R5, PT, P0 ;  /* 0x0000000000057806 */ /* 0x000fe200000e0100 */
[----:B------:R-:W-:Y:S06]  /*0360*/  @P4 EXIT ;  /* 0x000000000000494d */ /* 0x000fec0003800000 */
[----:B------:R-:W0:Y:S01]  /*0370*/  LDCU.64 UR8, c[0x0][0x3a0] ;  /* 0x00007400ff0877ac */ /* 0x000e220008000a00 */
[----:B------:R-:W-:Y:S02]  /*0380*/  IMAD.MOV.U32 R3, RZ, RZ, RZ ;  /* 0x000000ffff037224 */ /* 0x000fe400078e00ff */
[----:B------:R-:W-:-:S03]  /*0390*/  IMAD.WIDE.U32 R2, R9, UR5, R2 ;  /* 0x0000000509027c25 */ /* 0x000fc6000f8e0002 */
[----:B0-----:R-:W-:-:S04]  /*03a0*/  LEA R6, P0, R2, UR8, 0x3 ;  /* 0x0000000802067c11 */ /* 0x001fc8000f8018ff */
[----:B------:R-:W-:-:S05]  /*03b0*/  LEA.HI.X R7, R2, UR9, R3, 0x3, P0 ;  /* 0x0000000902077c11 */ /* 0x000fca00080f1c03 */
[----:B------:R-:W-:Y:S01]  /*03c0*/  STG.E.64 desc[UR6][R6.64], R4 ;  /* 0x0000000406007986 */ /* 0x000fe2000c101b06 */
[----:B------:R-:W-:Y:S05]  /*03d0*/  EXIT ;  /* 0x000000000000794d */ /* 0x000fea0003800000 */
.L_x_24:
        /* <DEDUP_REMOVED lines=10> */
.L_x_29:


//--------------------- .nv.shared.reserved.0     --------------------------
	.section	.nv.shared.reserved.0,"aw",@nobits
	.weak		__nv_reservedSMEM_offset_0_alias
	.size		__nv_reservedSMEM_offset_0_alias, 0, 64
	.other		__nv_reservedSMEM_offset_0_alias,@"STO_CUDA_RESERVED_SHARED STV_DEFAULT"
__nv_reservedSMEM_offset_0_alias:
	.zero		0
	.zero		64


//--------------------- .nv.constant0.bsi_words_to_tc_layout_kernel --------------------------
	.section	.nv.constant0.bsi_words_to_tc_layout_kernel,"a",@progbits
	.sectionflags	@""
	.align	4
.nv.constant0.bsi_words_to_tc_layout_kernel:
	.zero		928


//--------------------- .nv.constant0.pack_bits_all_ballot_multi_kernel_batch_oneshot --------------------------
	.section	.nv.constant0.pack_bits_all_ballot_multi_kernel_batch_oneshot,"a",@progbits
	.sectionflags	@""
	.align	4
.nv.constant0.pack_bits_all_ballot_multi_kernel_batch_oneshot:
	.zero		944


//--------------------- .nv.constant0.pack_bits_all_ballot_multi_kernel_batch --------------------------
	.section	.nv.constant0.pack_bits_all_ballot_multi_kernel_batch,"a",@progbits
	.sectionflags	@""
	.align	4
.nv.constant0.pack_bits_all_ballot_multi_kernel_batch:
	.zero		944


//--------------------- .nv.constant0.pack_bits_all_ballot_multi_kernel_oneshot --------------------------
	.section	.nv.constant0.pack_bits_all_ballot_multi_kernel_oneshot,"a",@progbits
	.sectionflags	@""
	.align	4
.nv.constant0.pack_bits_all_ballot_multi_kernel_oneshot:
	.zero		936


//--------------------- .nv.constant0.pack_bits_all_ballot_multi_kernel --------------------------
	.section	.nv.constant0.pack_bits_all_ballot_multi_kernel,"a",@progbits
	.sectionflags	@""
	.align	4
.nv.constant0.pack_bits_all_ballot_multi_kernel:
	.zero		936


//--------------------- SYMBOLS --------------------------

	.type		.nv.reservedSmem.offset0,@object
	.size		.nv.reservedSmem.offset0,0x4
